	.target	sm_100a

	.elftype	@"ET_EXEC"


//--------------------- .note.nv.tkinfo           --------------------------
	.section	.note.nv.tkinfo,"",@"SHT_NOTE"
	.sectionflags	@"SHF_NOTE_NV_TKINFO"
	.tkinfo
        /*0018*/ 	.word	0x00000002
        /*0030*/ 	.string	""
        /*0030*/ 	.string	"ptxas"
        /*0030*/ 	.string	"Cuda compilation tools, release 13.0, V13.0.88"
        /*0030*/ 	.string	"Build cuda_13.0.r13.0/compiler.36424714_0"
        /*0030*/ 	.string	"-arch sm_100a -m 64 "



//--------------------- .note.nv.cuinfo           --------------------------
	.section	.note.nv.cuinfo,"",@"SHT_NOTE"
	.sectionflags	@"SHF_NOTE_NV_CUINFO"
        /*0018*/ 	.short	0x0002
        /*001a*/ 	.short	0x0064
        /*001c*/ 	.short	0x0082
	.zero		2


//--------------------- .nv.info                  --------------------------
	.section	.nv.info,"",@"SHT_CUDA_INFO"
	.align	4


	//----- nvinfo : EIATTR_REGCOUNT
	.align		4
        /*0000*/ 	.byte	0x04, 0x2f
        /*0002*/ 	.short	(.L_20 - .L_19)
	.align		4
.L_19:
        /*0004*/ 	.word	index@(_ZN7cutlass13device_kernelINS_4gemm6kernel13GemmUniversalIN4cute5tupleIJiiiiEEENS1_10collective13CollectiveMmaINS1_35MainloopSm100TmaUmmaWarpSpecializedILi5ELi2ELi2ENS5_IJNS4_1CILi1EEESB_SB_EEEEENS5_IJNSA_ILi128EEENSA_ILi256EEENSA_ILi64EEEEEENS_12float_e4m3_tENS5_IJlSB_lEEESI_SJ_NS4_8TiledMMAINS4_8MMA_AtomIJNS4_10MMA_TraitsINS4_19SM100_MMA_F8F6F4_SSEJSI_SI_fSE_SF_NS4_17integral_constantINS4_4UMMA5MajorELSQ_0EEESR_NSO_INSP_7ScaleInELSS_0EEEST_EEEEEENS4_6LayoutISC_NS5_IJNSA_ILi0EEESX_SX_EEEEENS5_IJNS4_10UnderscoreES10_S10_EEEEENS4_13SM90_TMA_LOADENS4_14ComposedLayoutINS4_7SwizzleILi2ELi4ELi3EEENS4_18smem_ptr_flag_bitsILi8EEENSW_INS5_IJNSA_ILi8EEESG_EEENS5_IJSG_SB_EEEEEEEvNS4_8identityES13_S1D_vS1E_EENS_8epilogue10collective18CollectiveEpilogueINS1G_23Sm100TmaWarpSpecializedILi4ELi2ELi64ELb0ELb0EEEJSH_NS5_IJNSW_ISE_SB_EENSW_ISG_SB_EEEEESI_SJ_SI_SJ_NS1G_6fusion15FusionCallbacksIS1K_NS1O_17LinearCombinationISI_fSI_fLNS_15FloatRoundStyleE2EEESH_S1N_JEEENS4_5SM1004TMEM4LOAD26SM100_TMEM_LOAD_32dp32b64xES13_S1D_NS4_39AutoVectorizingCopyWithAssumedAlignmentILi128EEENS4_14SM90_TMA_STOREES1D_S1Z_S1Z_EEEvvEEEEvNT_6ParamsE)
        /*0008*/ 	.word	0x000000e0


	//----- nvinfo : EIATTR_FRAME_SIZE
	.align		4
.L_20:
        /*000c*/ 	.byte	0x04, 0x11
        /*000e*/ 	.short	(.L_22 - .L_21)
	.align		4
.L_21:
        /*0010*/ 	.word	index@($__internal_2_$__cuda_sm10x_tcgen05_guardrail_trap_unallocated_columns_being_dealloced)
        /*0014*/ 	.word	0x00000000


	//----- nvinfo : EIATTR_FRAME_SIZE
	.align		4
.L_22:
        /*0018*/ 	.byte	0x04, 0x11
        /*001a*/ 	.short	(.L_24 - .L_23)
	.align		4
.L_23:
        /*001c*/ 	.word	index@($__internal_1_$__cuda_sm10x_tcgen05_guardrail_trap_phase_invalid_during_alloc)
        /*0020*/ 	.word	0x00000000


	//----- nvinfo : EIATTR_FRAME_SIZE
	.align		4
.L_24:
        /*0024*/ 	.byte	0x04, 0x11
        /*0026*/ 	.short	(.L_26 - .L_25)
	.align		4
.L_25:
        /*0028*/ 	.word	index@($__internal_0_$__cuda_sm10x_tcgen05_guardrail_trap_col_being_dealloced_not_returned_by_alloc)
        /*002c*/ 	.word	0x00000000


	//----- nvinfo : EIATTR_FRAME_SIZE
	.align		4
.L_26:
        /*0030*/ 	.byte	0x04, 0x11
        /*0032*/ 	.short	(.L_28 - .L_27)
	.align		4
.L_27:
        /*0034*/ 	.word	index@(_ZN7cutlass13device_kernelINS_4gemm6kernel13GemmUniversalIN4cute5tupleIJiiiiEEENS1_10collective13CollectiveMmaINS1_35MainloopSm100TmaUmmaWarpSpecializedILi5ELi2ELi2ENS5_IJNS4_1CILi1EEESB_SB_EEEEENS5_IJNSA_ILi128EEENSA_ILi256EEENSA_ILi64EEEEEENS_12float_e4m3_tENS5_IJlSB_lEEESI_SJ_NS4_8TiledMMAINS4_8MMA_AtomIJNS4_10MMA_TraitsINS4_19SM100_MMA_F8F6F4_SSEJSI_SI_fSE_SF_NS4_17integral_constantINS4_4UMMA5MajorELSQ_0EEESR_NSO_INSP_7ScaleInELSS_0EEEST_EEEEEENS4_6LayoutISC_NS5_IJNSA_ILi0EEESX_SX_EEEEENS5_IJNS4_10UnderscoreES10_S10_EEEEENS4_13SM90_TMA_LOADENS4_14ComposedLayoutINS4_7SwizzleILi2ELi4ELi3EEENS4_18smem_ptr_flag_bitsILi8EEENSW_INS5_IJNSA_ILi8EEESG_EEENS5_IJSG_SB_EEEEEEEvNS4_8identityES13_S1D_vS1E_EENS_8epilogue10collective18CollectiveEpilogueINS1G_23Sm100TmaWarpSpecializedILi4ELi2ELi64ELb0ELb0EEEJSH_NS5_IJNSW_ISE_SB_EENSW_ISG_SB_EEEEESI_SJ_SI_SJ_NS1G_6fusion15FusionCallbacksIS1K_NS1O_17LinearCombinationISI_fSI_fLNS_15FloatRoundStyleE2EEESH_S1N_JEEENS4_5SM1004TMEM4LOAD26SM100_TMEM_LOAD_32dp32b64xES13_S1D_NS4_39AutoVectorizingCopyWithAssumedAlignmentILi128EEENS4_14SM90_TMA_STOREES1D_S1Z_S1Z_EEEvvEEEEvNT_6ParamsE)
        /*0038*/ 	.word	0x00000000


	//----- nvinfo : EIATTR_MIN_STACK_SIZE
	.align		4
.L_28:
        /*003c*/ 	.byte	0x04, 0x12
        /*003e*/ 	.short	(.L_30 - .L_29)
	.align		4
.L_29:
        /*0040*/ 	.word	index@(_ZN7cutlass13device_kernelINS_4gemm6kernel13GemmUniversalIN4cute5tupleIJiiiiEEENS1_10collective13CollectiveMmaINS1_35MainloopSm100TmaUmmaWarpSpecializedILi5ELi2ELi2ENS5_IJNS4_1CILi1EEESB_SB_EEEEENS5_IJNSA_ILi128EEENSA_ILi256EEENSA_ILi64EEEEEENS_12float_e4m3_tENS5_IJlSB_lEEESI_SJ_NS4_8TiledMMAINS4_8MMA_AtomIJNS4_10MMA_TraitsINS4_19SM100_MMA_F8F6F4_SSEJSI_SI_fSE_SF_NS4_17integral_constantINS4_4UMMA5MajorELSQ_0EEESR_NSO_INSP_7ScaleInELSS_0EEEST_EEEEEENS4_6LayoutISC_NS5_IJNSA_ILi0EEESX_SX_EEEEENS5_IJNS4_10UnderscoreES10_S10_EEEEENS4_13SM90_TMA_LOADENS4_14ComposedLayoutINS4_7SwizzleILi2ELi4ELi3EEENS4_18smem_ptr_flag_bitsILi8EEENSW_INS5_IJNSA_ILi8EEESG_EEENS5_IJSG_SB_EEEEEEEvNS4_8identityES13_S1D_vS1E_EENS_8epilogue10collective18CollectiveEpilogueINS1G_23Sm100TmaWarpSpecializedILi4ELi2ELi64ELb0ELb0EEEJSH_NS5_IJNSW_ISE_SB_EENSW_ISG_SB_EEEEESI_SJ_SI_SJ_NS1G_6fusion15FusionCallbacksIS1K_NS1O_17LinearCombinationISI_fSI_fLNS_15FloatRoundStyleE2EEESH_S1N_JEEENS4_5SM1004TMEM4LOAD26SM100_TMEM_LOAD_32dp32b64xES13_S1D_NS4_39AutoVectorizingCopyWithAssumedAlignmentILi128EEENS4_14SM90_TMA_STOREES1D_S1Z_S1Z_EEEvvEEEEvNT_6ParamsE)
        /*0044*/ 	.word	0x00000000
.L_30:


//--------------------- .nv.compat                --------------------------
	.section	.nv.compat,"",@"SHT_CUDA_COMPAT_INFO"
	.align	4
        /*0000*/ 	.byte	0x02, 0x09, 0x01, 0x00, 0x02, 0x02, 0x02, 0x00, 0x02, 0x05, 0x05, 0x00, 0x03, 0x07, 0x01, 0x01
        /*0010*/ 	.byte	0x02, 0x03, 0x01, 0x00, 0x02, 0x06, 0x01, 0x00, 0x04, 0x0b, 0x08, 0x00, 0x09, 0x00, 0x00, 0x00
        /*0020*/ 	.byte	0x00, 0x00, 0x00, 0x00


//--------------------- .nv.info._ZN7cutlass13device_kernelINS_4gemm6kernel13GemmUniversalIN4cute5tupleIJiiiiEEENS1_10collective13CollectiveMmaINS1_35MainloopSm100TmaUmmaWarpSpecializedILi5ELi2ELi2ENS5_IJNS4_1CILi1EEESB_SB_EEEEENS5_IJNSA_ILi128EEENSA_ILi256EEENSA_ILi64EEEEEENS_12float_e4m3_tENS5_IJlSB_lEEESI_SJ_NS4_8TiledMMAINS4_8MMA_AtomIJNS4_10MMA_TraitsINS4_19SM100_MMA_F8F6F4_SSEJSI_SI_fSE_SF_NS4_17integral_constantINS4_4UMMA5MajorELSQ_0EEESR_NSO_INSP_7ScaleInELSS_0EEEST_EEEEEENS4_6LayoutISC_NS5_IJNSA_ILi0EEESX_SX_EEEEENS5_IJNS4_10UnderscoreES10_S10_EEEEENS4_13SM90_TMA_LOADENS4_14ComposedLayoutINS4_7SwizzleILi2ELi4ELi3EEENS4_18smem_ptr_flag_bitsILi8EEENSW_INS5_IJNSA_ILi8EEESG_EEENS5_IJSG_SB_EEEEEEEvNS4_8identityES13_S1D_vS1E_EENS_8epilogue10collective18CollectiveEpilogueINS1G_23Sm100TmaWarpSpecializedILi4ELi2ELi64ELb0ELb0EEEJSH_NS5_IJNSW_ISE_SB_EENSW_ISG_SB_EEEEESI_SJ_SI_SJ_NS1G_6fusion15FusionCallbacksIS1K_NS1O_17LinearCombinationISI_fSI_fLNS_15FloatRoundStyleE2EEESH_S1N_JEEENS4_5SM1004TMEM4LOAD26SM100_TMEM_LOAD_32dp32b64xES13_S1D_NS4_39AutoVectorizingCopyWithAssumedAlignmentILi128EEENS4_14SM90_TMA_STOREES1D_S1Z_S1Z_EEEvvEEEEvNT_6ParamsE --------------------------
	.section	.nv.info._ZN7cutlass13device_kernelINS_4gemm6kernel13GemmUniversalIN4cute5tupleIJiiiiEEENS1_10collective13CollectiveMmaINS1_35MainloopSm100TmaUmmaWarpSpecializedILi5ELi2ELi2ENS5_IJNS4_1CILi1EEESB_SB_EEEEENS5_IJNSA_ILi128EEENSA_ILi256EEENSA_ILi64EEEEEENS_12float_e4m3_tENS5_IJlSB_lEEESI_SJ_NS4_8TiledMMAINS4_8MMA_AtomIJNS4_10MMA_TraitsINS4_19SM100_MMA_F8F6F4_SSEJSI_SI_fSE_SF_NS4_17integral_constantINS4_4UMMA5MajorELSQ_0EEESR_NSO_INSP_7ScaleInELSS_0EEEST_EEEEEENS4_6LayoutISC_NS5_IJNSA_ILi0EEESX_SX_EEEEENS5_IJNS4_10UnderscoreES10_S10_EEEEENS4_13SM90_TMA_LOADENS4_14ComposedLayoutINS4_7SwizzleILi2ELi4ELi3EEENS4_18smem_ptr_flag_bitsILi8EEENSW_INS5_IJNSA_ILi8EEESG_EEENS5_IJSG_SB_EEEEEEEvNS4_8identityES13_S1D_vS1E_EENS_8epilogue10collective18CollectiveEpilogueINS1G_23Sm100TmaWarpSpecializedILi4ELi2ELi64ELb0ELb0EEEJSH_NS5_IJNSW_ISE_SB_EENSW_ISG_SB_EEEEESI_SJ_SI_SJ_NS1G_6fusion15FusionCallbacksIS1K_NS1O_17LinearCombinationISI_fSI_fLNS_15FloatRoundStyleE2EEESH_S1N_JEEENS4_5SM1004TMEM4LOAD26SM100_TMEM_LOAD_32dp32b64xES13_S1D_NS4_39AutoVectorizingCopyWithAssumedAlignmentILi128EEENS4_14SM90_TMA_STOREES1D_S1Z_S1Z_EEEvvEEEEvNT_6ParamsE,"",@"SHT_CUDA_INFO"
	.sectionflags	@""
	.align	4


	//----- nvinfo : EIATTR_CUDA_API_VERSION
	.align		4
        /*0000*/ 	.byte	0x04, 0x37
        /*0002*/ 	.short	(.L_32 - .L_31)
.L_31:
        /*0004*/ 	.word	0x00000082


	//----- nvinfo : EIATTR_KPARAM_INFO
	.align		4
.L_32:
        /*0008*/ 	.byte	0x04, 0x17
        /*000a*/ 	.short	(.L_34 - .L_33)
.L_33:
        /*000c*/ 	.word	0x00000000
        /*0010*/ 	.short	0x0000
        /*0012*/ 	.short	0x0000
        /*0014*/ 	.byte	0x00, 0xf0, 0x01, 0x20


	//----- nvinfo : EIATTR_AT_ENTRY_FRAGMENTS
	.align		4
.L_34:
        /*0018*/ 	.byte	0x04, 0x4f
        /*001a*/ 	.short	(.L_36 - .L_35)


	//   ....[0]....
.L_35:
        /*001c*/ 	.word	0x00000006


	//----- nvinfo : EIATTR_RESERVED_SMEM_USED
	.align		4
.L_36:
        /*0020*/ 	.byte	0x01, 0x41
	.zero		2


	//----- nvinfo : EIATTR_SPARSE_MMA_MASK
	.align		4
        /*0024*/ 	.byte	0x03, 0x50
        /*0026*/ 	.short	0x0000


	//----- nvinfo : EIATTR_TCGEN05_1CTA_USED
	.align		4
        /*0028*/ 	.byte	0x01, 0x51
	.zero		2


	//----- nvinfo : EIATTR_MAXREG_COUNT
	.align		4
        /*002c*/ 	.byte	0x03, 0x1b
        /*002e*/ 	.short	0x00ff


	//----- nvinfo : EIATTR_NUM_BARRIERS
	.align		4
        /*0030*/ 	.byte	0x02, 0x4c
        /*0032*/ 	.byte	0x07
	.zero		1


	//----- nvinfo : EIATTR_EXTERNS
	.align		4
        /*0034*/ 	.byte	0x04, 0x0f
        /*0036*/ 	.short	(.L_38 - .L_37)


	//   ....[0]....
	.align		4
.L_37:
        /*0038*/ 	.word	index@(__assertfail)


	//----- nvinfo : EIATTR_MERCURY_ISA_VERSION
	.align		4
.L_38:
        /*003c*/ 	.byte	0x03, 0x5f
        /*003e*/ 	.short	0x0101


	//----- nvinfo : EIATTR_INT_WARP_WIDE_INSTR_OFFSETS
	.align		4
        /*0040*/ 	.byte	0x04, 0x31
        /*0042*/ 	.short	(.L_40 - .L_39)


	//   ....[0]....
.L_39:
        /*0044*/ 	.word	0x00001dc0


	//   ....[1]....
        /*0048*/ 	.word	0x000036a0


	//   ....[2]....
        /*004c*/ 	.word	0x000036c0


	//   ....[3]....
        /*0050*/ 	.word	0x000036f0


	//   ....[4]....
        /*0054*/ 	.word	0x00004030


	//   ....[5]....
        /*0058*/ 	.word	0x000040a0


	//   ....[6]....
        /*005c*/ 	.word	0x00004180


	//   ....[7]....
        /*0060*/ 	.word	0x00004200


	//   ....[8]....
        /*0064*/ 	.word	0x00004310


	//   ....[9]....
        /*0068*/ 	.word	0x000043a0


	//   ....[10]....
        /*006c*/ 	.word	0x00004580


	//   ....[11]....
        /*0070*/ 	.word	0x000046e0


	//----- nvinfo : EIATTR_COOP_GROUP_MASK_REGIDS
	.align		4
.L_40:
        /*0074*/ 	.byte	0x04, 0x29
        /*0076*/ 	.short	(.L_42 - .L_41)


	//   ....[0]....
.L_41:
        /*0078*/ 	.word	0xffffffff


	//   ....[1]....
        /*007c*/ 	.word	0xffffffff


	//   ....[2]....
        /*0080*/ 	.word	0xffffffff


	//   ....[3]....
        /*0084*/ 	.word	0xffffffff


	//   ....[4]....
        /*0088*/ 	.word	0xffffffff


	//   ....[5]....
        /*008c*/ 	.word	0xffffffff


	//   ....[6]....
        /*0090*/ 	.word	0xffffffff


	//   ....[7]....
        /*0094*/ 	.word	0xffffffff


	//   ....[8]....
        /*0098*/ 	.word	0xffffffff


	//   ....[9]....
        /*009c*/ 	.word	0xffffffff


	//   ....[10]....
        /*00a0*/ 	.word	0xffffffff


	//   ....[11]....
        /*00a4*/ 	.word	0xffffffff


	//   ....[12]....
        /*00a8*/ 	.word	0xffffffff


	//----- nvinfo : EIATTR_COOP_GROUP_INSTR_OFFSETS
	.align		4
.L_42:
        /*00ac*/ 	.byte	0x04, 0x28
        /*00ae*/ 	.short	(.L_44 - .L_43)


	//   ....[0]....
.L_43:
        /*00b0*/ 	.word	0x00000090


	//   ....[1]....
        /*00b4*/ 	.word	0x000004d0


	//   ....[2]....
        /*00b8*/ 	.word	0x00000660


	//   ....[3]....
        /*00bc*/ 	.word	0x00000800


	//   ....[4]....
        /*00c0*/ 	.word	0x00000900


	//   ....[5]....
        /*00c4*/ 	.word	0x00000a70


	//   ....[6]....
        /*00c8*/ 	.word	0x00000bd0


	//   ....[7]....
        /*00cc*/ 	.word	0x00001ca0


	//   ....[8]....
        /*00d0*/ 	.word	0x00002b10


	//   ....[9]....
        /*00d4*/ 	.word	0x00002d20


	//   ....[10]....
        /*00d8*/ 	.word	0x00002d50


	//   ....[11]....
        /*00dc*/ 	.word	0x00003580


	//   ....[12]....
        /*00e0*/ 	.word	0x000037b0


	//----- nvinfo : EIATTR_VRC_CTA_INIT_COUNT
	.align		4
.L_44:
        /*00e4*/ 	.byte	0x02, 0x4a
        /*00e6*/ 	.byte	0x80
	.zero		1


	//----- nvinfo : EIATTR_SYSCALL_OFFSETS
	.align		4
        /*00e8*/ 	.byte	0x04, 0x46
        /*00ea*/ 	.short	(.L_46 - .L_45)


	//   ....[0]....
.L_45:
        /*00ec*/ 	.word	0x00005150


	//   ....[1]....
        /*00f0*/ 	.word	0x00005290


	//   ....[2]....
        /*00f4*/ 	.word	0x00005af0


	//   ....[3]....
        /*00f8*/ 	.word	0x00007110


	//   ....[4]....
        /*00fc*/ 	.word	0x000086c0


	//   ....[5]....
        /*0100*/ 	.word	0x00009c90


	//----- nvinfo : EIATTR_MBARRIER_INSTR_OFFSETS
	.align		4
.L_46:
        /*0104*/ 	.byte	0x04, 0x39
        /*0106*/ 	.short	(.L_48 - .L_47)


	//   ....[0]....
.L_47:
        /*0108*/ 	.word	0x000005b0
        /*010c*/ 	.word	0x000000ff
        /*0110*/ 	.word	0x00000000
        /*0114*/ 	.short	0x0100
        /*0116*/ 	.byte	0x05
	.zero		1


	//   ....[1]....
        /*0118*/ 	.word	0x000005c0
        /*011c*/ 	.word	0x000000ff
        /*0120*/ 	.word	0x00000028
        /*0124*/ 	.short	0x0100
        /*0126*/ 	.byte	0x05
	.zero		1


	//   ....[2]....
        /*0128*/ 	.word	0x000005d0
        /*012c*/ 	.word	0x000000ff
        /*0130*/ 	.word	0x00000008
        /*0134*/ 	.short	0x0100
        /*0136*/ 	.byte	0x05
	.zero		1


	//   ....[3]....
        /*0138*/ 	.word	0x000005e0
        /*013c*/ 	.word	0x000000ff
        /*0140*/ 	.word	0x00000030
        /*0144*/ 	.short	0x0100
        /*0146*/ 	.byte	0x05
	.zero		1


	//   ....[4]....
        /*0148*/ 	.word	0x000005f0
        /*014c*/ 	.word	0x000000ff
        /*0150*/ 	.word	0x00000010
        /*0154*/ 	.short	0x0100
        /*0156*/ 	.byte	0x05
	.zero		1


	//   ....[5]....
        /*0158*/ 	.word	0x00000600
        /*015c*/ 	.word	0x000000ff
        /*0160*/ 	.word	0x00000038
        /*0164*/ 	.short	0x0100
        /*0166*/ 	.byte	0x05
	.zero		1


	//   ....[6]....
        /*0168*/ 	.word	0x00000610
        /*016c*/ 	.word	0x000000ff
        /*0170*/ 	.word	0x00000018
        /*0174*/ 	.short	0x0100
        /*0176*/ 	.byte	0x05
	.zero		1


	//   ....[7]....
        /*0178*/ 	.word	0x00000620
        /*017c*/ 	.word	0x000000ff
        /*0180*/ 	.word	0x00000040
        /*0184*/ 	.short	0x0100
        /*0186*/ 	.byte	0x05
	.zero		1


	//   ....[8]....
        /*0188*/ 	.word	0x00000630
        /*018c*/ 	.word	0x000000ff
        /*0190*/ 	.word	0x00000020
        /*0194*/ 	.short	0x0100
        /*0196*/ 	.byte	0x05
	.zero		1


	//   ....[9]....
        /*0198*/ 	.word	0x00000640
        /*019c*/ 	.word	0x000000ff
        /*01a0*/ 	.word	0x00000048
        /*01a4*/ 	.short	0x0100
        /*01a6*/ 	.byte	0x05
	.zero		1


	//   ....[10]....
        /*01a8*/ 	.word	0x00000770
        /*01ac*/ 	.word	0x000000ff
        /*01b0*/ 	.word	0x00000050
        /*01b4*/ 	.short	0x0100
        /*01b6*/ 	.byte	0x07
	.zero		1


	//   ....[11]....
        /*01b8*/ 	.word	0x00000780
        /*01bc*/ 	.word	0x000000ff
        /*01c0*/ 	.word	0x00000070
        /*01c4*/ 	.short	0x0100
        /*01c6*/ 	.byte	0x07
	.zero		1


	//   ....[12]....
        /*01c8*/ 	.word	0x00000790
        /*01cc*/ 	.word	0x000000ff
        /*01d0*/ 	.word	0x00000058
        /*01d4*/ 	.short	0x0100
        /*01d6*/ 	.byte	0x07
	.zero		1


	//   ....[13]....
        /*01d8*/ 	.word	0x000007a0
        /*01dc*/ 	.word	0x000000ff
        /*01e0*/ 	.word	0x00000078
        /*01e4*/ 	.short	0x0100
        /*01e6*/ 	.byte	0x07
	.zero		1


	//   ....[14]....
        /*01e8*/ 	.word	0x000007b0
        /*01ec*/ 	.word	0x000000ff
        /*01f0*/ 	.word	0x00000060
        /*01f4*/ 	.short	0x0100
        /*01f6*/ 	.byte	0x07
	.zero		1


	//   ....[15]....
        /*01f8*/ 	.word	0x000007c0
        /*01fc*/ 	.word	0x000000ff
        /*0200*/ 	.word	0x00000080
        /*0204*/ 	.short	0x0100
        /*0206*/ 	.byte	0x07
	.zero		1


	//   ....[16]....
        /*0208*/ 	.word	0x000007d0
        /*020c*/ 	.word	0x000000ff
        /*0210*/ 	.word	0x00000068
        /*0214*/ 	.short	0x0100
        /*0216*/ 	.byte	0x07
	.zero		1


	//   ....[17]....
        /*0218*/ 	.word	0x000007e0
        /*021c*/ 	.word	0x000000ff
        /*0220*/ 	.word	0x00000088
        /*0224*/ 	.short	0x0100
        /*0226*/ 	.byte	0x07
	.zero		1


	//   ....[18]....
        /*0228*/ 	.word	0x000008d0
        /*022c*/ 	.word	0x000000ff
        /*0230*/ 	.word	0x00000090
        /*0234*/ 	.short	0x0100
        /*0236*/ 	.byte	0x05
	.zero		1


	//   ....[19]....
        /*0238*/ 	.word	0x000008e0
        /*023c*/ 	.word	0x000000ff
        /*0240*/ 	.word	0x00000098
        /*0244*/ 	.short	0x0100
        /*0246*/ 	.byte	0x05
	.zero		1


	//   ....[20]....
        /*0248*/ 	.word	0x00000a20
        /*024c*/ 	.word	0x000000ff
        /*0250*/ 	.word	0x000000a0
        /*0254*/ 	.short	0x0100
        /*0256*/ 	.byte	0x05
	.zero		1


	//   ....[21]....
        /*0258*/ 	.word	0x00000a30
        /*025c*/ 	.word	0x000000ff
        /*0260*/ 	.word	0x000000b0
        /*0264*/ 	.short	0x0100
        /*0266*/ 	.byte	0x05
	.zero		1


	//   ....[22]....
        /*0268*/ 	.word	0x00000a40
        /*026c*/ 	.word	0x000000ff
        /*0270*/ 	.word	0x000000a8
        /*0274*/ 	.short	0x0100
        /*0276*/ 	.byte	0x05
	.zero		1


	//   ....[23]....
        /*0278*/ 	.word	0x00000a50
        /*027c*/ 	.word	0x000000ff
        /*0280*/ 	.word	0x000000b8
        /*0284*/ 	.short	0x0100
        /*0286*/ 	.byte	0x05
	.zero		1


	//   ....[24]....
        /*0288*/ 	.word	0x00000b80
        /*028c*/ 	.word	0x000000ff
        /*0290*/ 	.word	0x000000c0
        /*0294*/ 	.short	0x0100
        /*0296*/ 	.byte	0x07
	.zero		1


	//   ....[25]....
        /*0298*/ 	.word	0x00000b90
        /*029c*/ 	.word	0x000000ff
        /*02a0*/ 	.word	0x000000d0
        /*02a4*/ 	.short	0x0100
        /*02a6*/ 	.byte	0x07
	.zero		1


	//   ....[26]....
        /*02a8*/ 	.word	0x00000ba0
        /*02ac*/ 	.word	0x000000ff
        /*02b0*/ 	.word	0x000000c8
        /*02b4*/ 	.short	0x0100
        /*02b6*/ 	.byte	0x07
	.zero		1


	//   ....[27]....
        /*02b8*/ 	.word	0x00000bb0
        /*02bc*/ 	.word	0x000000ff
        /*02c0*/ 	.word	0x000000d8
        /*02c4*/ 	.short	0x0100
        /*02c6*/ 	.byte	0x07
	.zero		1


	//   ....[28]....
        /*02c8*/ 	.word	0x00000ca0
        /*02cc*/ 	.word	0x000000ff
        /*02d0*/ 	.word	0x000000e0
        /*02d4*/ 	.short	0x0100
        /*02d6*/ 	.byte	0x05
	.zero		1


	//   ....[29]....
        /*02d8*/ 	.word	0x00000cb0
        /*02dc*/ 	.word	0x000000ff
        /*02e0*/ 	.word	0x000000f0
        /*02e4*/ 	.short	0x0100
        /*02e6*/ 	.byte	0x05
	.zero		1


	//   ....[30]....
        /*02e8*/ 	.word	0x00000cc0
        /*02ec*/ 	.word	0x000000ff
        /*02f0*/ 	.word	0x000000e8
        /*02f4*/ 	.short	0x0100
        /*02f6*/ 	.byte	0x05
	.zero		1


	//   ....[31]....
        /*02f8*/ 	.word	0x00000cd0
        /*02fc*/ 	.word	0x000000ff
        /*0300*/ 	.word	0x000000f8
        /*0304*/ 	.short	0x0100
        /*0306*/ 	.byte	0x05
	.zero		1


	//   ....[32]....
        /*0308*/ 	.word	0x000015a0
        /*030c*/ 	.word	0x00000003
        /*0310*/ 	.word	0x000000f0
        /*0314*/ 	.short	0x010a
        /*0316*/ 	.byte	0xff
	.zero		1


	//   ....[33]....
        /*0318*/ 	.word	0x000015d0
        /*031c*/ 	.word	0x00000003
        /*0320*/ 	.word	0x000000e0
        /*0324*/ 	.short	0x0101
        /*0326*/ 	.byte	0xff
	.zero		1


	//   ....[34]....
        /*0328*/ 	.word	0x000016a0
        /*032c*/ 	.word	0x000000ff
        /*0330*/ 	.word	0x00000028
        /*0334*/ 	.short	0x010a
        /*0336*/ 	.byte	0x08
	.zero		1


	//   ....[35]....
        /*0338*/ 	.word	0x00001740
        /*033c*/ 	.word	0x000000ff
        /*0340*/ 	.word	0x00000028
        /*0344*/ 	.short	0x010a
        /*0346*/ 	.byte	0x21
	.zero		1


	//   ....[36]....
        /*0348*/ 	.word	0x00001890
        /*034c*/ 	.word	0x000000ff
        /*0350*/ 	.word	0x00000028
        /*0354*/ 	.short	0x010a
        /*0356*/ 	.byte	0x08
	.zero		1


	//   ....[37]....
        /*0358*/ 	.word	0x000019a0
        /*035c*/ 	.word	0x000000ff
        /*0360*/ 	.word	0x00000098
        /*0364*/ 	.short	0x0101
        /*0366*/ 	.byte	0x04
	.zero		1


	//   ....[38]....
        /*0368*/ 	.word	0x000019c0
        /*036c*/ 	.word	0x000000ff
        /*0370*/ 	.word	0x00000028
        /*0374*/ 	.short	0x010a
        /*0376*/ 	.byte	0x08
	.zero		1


	//   ....[39]....
        /*0378*/ 	.word	0x00001a40
        /*037c*/ 	.word	0x000000ff
        /*0380*/ 	.word	0x00000028
        /*0384*/ 	.short	0x010a
        /*0386*/ 	.byte	0x11
	.zero		1


	//   ....[40]....
        /*0388*/ 	.word	0x00001b90
        /*038c*/ 	.word	0x000000ff
        /*0390*/ 	.word	0x00000028
        /*0394*/ 	.short	0x010a
        /*0396*/ 	.byte	0x08
	.zero		1


	//   ....[41]....
        /*0398*/ 	.word	0x00001cd0
        /*039c*/ 	.word	0x00000002
        /*03a0*/ 	.word	0x000000a0
        /*03a4*/ 	.short	0x010a
        /*03a6*/ 	.byte	0xff
	.zero		1


	//   ....[42]....
        /*03a8*/ 	.word	0x00001d90
        /*03ac*/ 	.word	0x00000002
        /*03b0*/ 	.word	0x00000000
        /*03b4*/ 	.short	0x0101
        /*03b6*/ 	.byte	0xff
	.zero		1


	//   ....[43]....
        /*03b8*/ 	.word	0x000022f0
        /*03bc*/ 	.word	0x000000ff
        /*03c0*/ 	.word	0x00000000
        /*03c4*/ 	.short	0x010a
        /*03c6*/ 	.byte	0x05
	.zero		1


	//   ....[44]....
        /*03c8*/ 	.word	0x00002380
        /*03cc*/ 	.word	0x000000ff
        /*03d0*/ 	.word	0x00000000
        /*03d4*/ 	.short	0x010a
        /*03d6*/ 	.byte	0x05
	.zero		1


	//   ....[45]....
        /*03d8*/ 	.word	0x00002410
        /*03dc*/ 	.word	0x000000ff
        /*03e0*/ 	.word	0x00000000
        /*03e4*/ 	.short	0x010a
        /*03e6*/ 	.byte	0x05
	.zero		1


	//   ....[46]....
        /*03e8*/ 	.word	0x000024a0
        /*03ec*/ 	.word	0x000000ff
        /*03f0*/ 	.word	0x00000000
        /*03f4*/ 	.short	0x010a
        /*03f6*/ 	.byte	0x05
	.zero		1


	//   ....[47]....
        /*03f8*/ 	.word	0x00002540
        /*03fc*/ 	.word	0x00000000
        /*0400*/ 	.word	0x00000000
        /*0404*/ 	.short	0x010a
        /*0406*/ 	.byte	0xff
	.zero		1


	//   ....[48]....
        /*0408*/ 	.word	0x00002660
        /*040c*/ 	.word	0x00000000
        /*0410*/ 	.word	0x000000e0
        /*0414*/ 	.short	0x010a
        /*0416*/ 	.byte	0xff
	.zero		1


	//   ....[49]....
        /*0418*/ 	.word	0x000026c0
        /*041c*/ 	.word	0x00000004
        /*0420*/ 	.word	0x00000000
        /*0424*/ 	.short	0x0101
        /*0426*/ 	.byte	0xff
	.zero		1


	//   ....[50]....
        /*0428*/ 	.word	0x000026e0
        /*042c*/ 	.word	0x000000ff
        /*0430*/ 	.word	0x000000b0
        /*0434*/ 	.short	0x010a
        /*0436*/ 	.byte	0x05
	.zero		1


	//   ....[51]....
        /*0438*/ 	.word	0x00002800
        /*043c*/ 	.word	0x00000000
        /*0440*/ 	.word	0x000000a0
        /*0444*/ 	.short	0x010a
        /*0446*/ 	.byte	0xff
	.zero		1


	//   ....[52]....
        /*0448*/ 	.word	0x00002910
        /*044c*/ 	.word	0x00000000
        /*0450*/ 	.word	0x00000000
        /*0454*/ 	.short	0x0101
        /*0456*/ 	.byte	0xff
	.zero		1


	//   ....[53]....
        /*0458*/ 	.word	0x000029a0
        /*045c*/ 	.word	0x000000ff
        /*0460*/ 	.word	0x000000b0
        /*0464*/ 	.short	0x0106
        /*0466*/ 	.byte	0x05
	.zero		1


	//   ....[54]....
        /*0468*/ 	.word	0x000029c0
        /*046c*/ 	.word	0x000000ff
        /*0470*/ 	.word	0x000000b0
        /*0474*/ 	.short	0x010a
        /*0476*/ 	.byte	0x05
	.zero		1


	//   ....[55]....
        /*0478*/ 	.word	0x00002a50
        /*047c*/ 	.word	0x000000ff
        /*0480*/ 	.word	0x000000b0
        /*0484*/ 	.short	0x0106
        /*0486*/ 	.byte	0x04
	.zero		1


	//   ....[56]....
        /*0488*/ 	.word	0x00002a90
        /*048c*/ 	.word	0x00000000
        /*0490*/ 	.word	0x000000b0
        /*0494*/ 	.short	0x010a
        /*0496*/ 	.byte	0xff
	.zero		1


	//   ....[57]....
        /*0498*/ 	.word	0x00002f90
        /*049c*/ 	.word	0x00000000
        /*04a0*/ 	.word	0x000000a0
        /*04a4*/ 	.short	0x010a
        /*04a6*/ 	.byte	0xff
	.zero		1


	//   ....[58]....
        /*04a8*/ 	.word	0x000030a0
        /*04ac*/ 	.word	0x00000003
        /*04b0*/ 	.word	0x00000000
        /*04b4*/ 	.short	0x0101
        /*04b6*/ 	.byte	0xff
	.zero		1


	//   ....[59]....
        /*04b8*/ 	.word	0x000030b0
        /*04bc*/ 	.word	0x000000ff
        /*04c0*/ 	.word	0x00000000
        /*04c4*/ 	.short	0x010a
        /*04c6*/ 	.byte	0x04
	.zero		1


	//   ....[60]....
        /*04c8*/ 	.word	0x000030d0
        /*04cc*/ 	.word	0x000000ff
        /*04d0*/ 	.word	0x000000d0
        /*04d4*/ 	.short	0x010a
        /*04d6*/ 	.byte	0x08
	.zero		1


	//   ....[61]....
        /*04d8*/ 	.word	0x000031a0
        /*04dc*/ 	.word	0x000000ff
        /*04e0*/ 	.word	0x00000000
        /*04e4*/ 	.short	0x010a
        /*04e6*/ 	.byte	0x07
	.zero		1


	//   ....[62]....
        /*04e8*/ 	.word	0x000032e0
        /*04ec*/ 	.word	0x000000ff
        /*04f0*/ 	.word	0x00000000
        /*04f4*/ 	.short	0x010a
        /*04f6*/ 	.byte	0x04
	.zero		1


	//   ....[63]....
        /*04f8*/ 	.word	0x000034d0
        /*04fc*/ 	.word	0x000000ff
        /*0500*/ 	.word	0x00000000
        /*0504*/ 	.short	0x010a
        /*0506*/ 	.byte	0x05
	.zero		1


	//   ....[64]....
        /*0508*/ 	.word	0x00003560
        /*050c*/ 	.word	0x000000ff
        /*0510*/ 	.word	0x00000000
        /*0514*/ 	.short	0x010a
        /*0516*/ 	.byte	0x07
	.zero		1


	//   ....[65]....
        /*0518*/ 	.word	0x000039e0
        /*051c*/ 	.word	0x00000000
        /*0520*/ 	.word	0x000000a0
        /*0524*/ 	.short	0x010a
        /*0526*/ 	.byte	0xff
	.zero		1


	//   ....[66]....
        /*0528*/ 	.word	0x00003aa0
        /*052c*/ 	.word	0x00000000
        /*0530*/ 	.word	0x00000000
        /*0534*/ 	.short	0x0101
        /*0536*/ 	.byte	0xff
	.zero		1


	//   ....[67]....
        /*0538*/ 	.word	0x00003dc0
        /*053c*/ 	.word	0x000000ff
        /*0540*/ 	.word	0x00000098
        /*0544*/ 	.short	0x010a
        /*0546*/ 	.byte	0x07
	.zero		1


	//   ....[68]....
        /*0548*/ 	.word	0x00003fb0
        /*054c*/ 	.word	0x000000ff
        /*0550*/ 	.word	0x00000070
        /*0554*/ 	.short	0x010a
        /*0556*/ 	.byte	0x07
	.zero		1


	//   ....[69]....
        /*0558*/ 	.word	0x00004120
        /*055c*/ 	.word	0x000000ff
        /*0560*/ 	.word	0x00000050
        /*0564*/ 	.short	0x010b
        /*0566*/ 	.byte	0x07
	.zero		1


	//   ....[70]....
        /*0568*/ 	.word	0x00004130
        /*056c*/ 	.word	0x000000ff
        /*0570*/ 	.word	0x00000000
        /*0574*/ 	.short	0x0101
        /*0576*/ 	.byte	0x08
	.zero		1


	//   ....[71]....
        /*0578*/ 	.word	0x00004150
        /*057c*/ 	.word	0x000000ff
        /*0580*/ 	.word	0x00000078
        /*0584*/ 	.short	0x010a
        /*0586*/ 	.byte	0x07
	.zero		1


	//   ....[72]....
        /*0588*/ 	.word	0x000042b0
        /*058c*/ 	.word	0x000000ff
        /*0590*/ 	.word	0x00000058
        /*0594*/ 	.short	0x010b
        /*0596*/ 	.byte	0x07
	.zero		1


	//   ....[73]....
        /*0598*/ 	.word	0x000042c0
        /*059c*/ 	.word	0x000000ff
        /*05a0*/ 	.word	0x00000000
        /*05a4*/ 	.short	0x0101
        /*05a6*/ 	.byte	0x08
	.zero		1


	//   ....[74]....
        /*05a8*/ 	.word	0x000042d0
        /*05ac*/ 	.word	0x000000ff
        /*05b0*/ 	.word	0x00000080
        /*05b4*/ 	.short	0x010a
        /*05b6*/ 	.byte	0x07
	.zero		1


	//   ....[75]....
        /*05b8*/ 	.word	0x00004470
        /*05bc*/ 	.word	0x000000ff
        /*05c0*/ 	.word	0x00000060
        /*05c4*/ 	.short	0x010b
        /*05c6*/ 	.byte	0x07
	.zero		1


	//   ....[76]....
        /*05c8*/ 	.word	0x000044e0
        /*05cc*/ 	.word	0x000000ff
        /*05d0*/ 	.word	0x00000000
        /*05d4*/ 	.short	0x0101
        /*05d6*/ 	.byte	0x08
	.zero		1


	//   ....[77]....
        /*05d8*/ 	.word	0x00004510
        /*05dc*/ 	.word	0x000000ff
        /*05e0*/ 	.word	0x00000088
        /*05e4*/ 	.short	0x010a
        /*05e6*/ 	.byte	0x07
	.zero		1


	//   ....[78]....
        /*05e8*/ 	.word	0x00004720
        /*05ec*/ 	.word	0x000000ff
        /*05f0*/ 	.word	0x00000068
        /*05f4*/ 	.short	0x010b
        /*05f6*/ 	.byte	0x07
	.zero		1


	//   ....[79]....
        /*05f8*/ 	.word	0x00004740
        /*05fc*/ 	.word	0x000000ff
        /*0600*/ 	.word	0x00000000
        /*0604*/ 	.short	0x0101
        /*0606*/ 	.byte	0x0d
	.zero		1


	//   ....[80]....
        /*0608*/ 	.word	0x00004770
        /*060c*/ 	.word	0x000000ff
        /*0610*/ 	.word	0x00000070
        /*0614*/ 	.short	0x010a
        /*0616*/ 	.byte	0x07
	.zero		1


	//   ....[81]....
        /*0618*/ 	.word	0x00004790
        /*061c*/ 	.word	0x000000ff
        /*0620*/ 	.word	0x00000078
        /*0624*/ 	.short	0x010a
        /*0626*/ 	.byte	0x07
	.zero		1


	//   ....[82]....
        /*0628*/ 	.word	0x000047b0
        /*062c*/ 	.word	0x000000ff
        /*0630*/ 	.word	0x00000080
        /*0634*/ 	.short	0x010a
        /*0636*/ 	.byte	0x07
	.zero		1


	//   ....[83]....
        /*0638*/ 	.word	0x000047f0
        /*063c*/ 	.word	0x00000000
        /*0640*/ 	.word	0x00000088
        /*0644*/ 	.short	0x010a
        /*0646*/ 	.byte	0xff
	.zero		1


	//   ....[84]....
        /*0648*/ 	.word	0x00004b20
        /*064c*/ 	.word	0x00000000
        /*0650*/ 	.word	0x000000a0
        /*0654*/ 	.short	0x010a
        /*0656*/ 	.byte	0xff
	.zero		1


	//   ....[85]....
        /*0658*/ 	.word	0x00004c30
        /*065c*/ 	.word	0x00000000
        /*0660*/ 	.word	0x00000000
        /*0664*/ 	.short	0x0101
        /*0666*/ 	.byte	0xff
	.zero		1


	//   ....[86]....
        /*0668*/ 	.word	0x00005690
        /*066c*/ 	.word	0x00000003
        /*0670*/ 	.word	0x00000050
        /*0674*/ 	.short	0x010a
        /*0676*/ 	.byte	0xff
	.zero		1


	//   ....[87]....
        /*0678*/ 	.word	0x000056d0
        /*067c*/ 	.word	0x000000c1
        /*0680*/ 	.word	0x000000c0
        /*0684*/ 	.short	0x010a
        /*0686*/ 	.byte	0xff
	.zero		1


	//   ....[88]....
        /*0688*/ 	.word	0x00005800
        /*068c*/ 	.word	0x00000003
        /*0690*/ 	.word	0x00000050
        /*0694*/ 	.short	0x010a
        /*0696*/ 	.byte	0xff
	.zero		1


	//   ....[89]....
        /*0698*/ 	.word	0x00005960
        /*069c*/ 	.word	0x00000000
        /*06a0*/ 	.word	0x00000000
        /*06a4*/ 	.short	0x0101
        /*06a6*/ 	.byte	0xff
	.zero		1


	//   ....[90]....
        /*06a8*/ 	.word	0x000059c0
        /*06ac*/ 	.word	0x000000c1
        /*06b0*/ 	.word	0x000000c0
        /*06b4*/ 	.short	0x010a
        /*06b6*/ 	.byte	0xff
	.zero		1


	//   ....[91]....
        /*06b8*/ 	.word	0x00006d70
        /*06bc*/ 	.word	0x000000cc
        /*06c0*/ 	.word	0x00000050
        /*06c4*/ 	.short	0x010a
        /*06c6*/ 	.byte	0xff
	.zero		1


	//   ....[92]....
        /*06c8*/ 	.word	0x00006e40
        /*06cc*/ 	.word	0x000000cc
        /*06d0*/ 	.word	0x00000050
        /*06d4*/ 	.short	0x010a
        /*06d6*/ 	.byte	0xff
	.zero		1


	//   ....[93]....
        /*06d8*/ 	.word	0x00006f80
        /*06dc*/ 	.word	0x00000003
        /*06e0*/ 	.word	0x00000000
        /*06e4*/ 	.short	0x0101
        /*06e6*/ 	.byte	0xff
	.zero		1


	//   ....[94]....
        /*06e8*/ 	.word	0x00008320
        /*06ec*/ 	.word	0x00000000
        /*06f0*/ 	.word	0x00000050
        /*06f4*/ 	.short	0x010a
        /*06f6*/ 	.byte	0xff
	.zero		1


	//   ....[95]....
        /*06f8*/ 	.word	0x000083f0
        /*06fc*/ 	.word	0x00000000
        /*0700*/ 	.word	0x00000050
        /*0704*/ 	.short	0x010a
        /*0706*/ 	.byte	0xff
	.zero		1


	//   ....[96]....
        /*0708*/ 	.word	0x00008550
        /*070c*/ 	.word	0x00000000
        /*0710*/ 	.word	0x00000000
        /*0714*/ 	.short	0x0101
        /*0716*/ 	.byte	0xff
	.zero		1


	//   ....[97]....
        /*0718*/ 	.word	0x00009900
        /*071c*/ 	.word	0x00000000
        /*0720*/ 	.word	0x00000050
        /*0724*/ 	.short	0x010a
        /*0726*/ 	.byte	0xff
	.zero		1


	//   ....[98]....
        /*0728*/ 	.word	0x000099d0
        /*072c*/ 	.word	0x00000000
        /*0730*/ 	.word	0x00000050
        /*0734*/ 	.short	0x010a
        /*0736*/ 	.byte	0xff
	.zero		1


	//   ....[99]....
        /*0738*/ 	.word	0x00009b30
        /*073c*/ 	.word	0x00000000
        /*0740*/ 	.word	0x00000000
        /*0744*/ 	.short	0x0101
        /*0746*/ 	.byte	0xff
	.zero		1


	//   ....[100]....
        /*0748*/ 	.word	0x0000a020
        /*074c*/ 	.word	0x000000ff
        /*0750*/ 	.word	0x00000000
        /*0754*/ 	.short	0x0101
        /*0756*/ 	.byte	0x05
	.zero		1


	//   ....[101]....
        /*0758*/ 	.word	0x0000afa0
        /*075c*/ 	.word	0x00000003
        /*0760*/ 	.word	0x000000f0
        /*0764*/ 	.short	0x010a
        /*0766*/ 	.byte	0xff
	.zero		1


	//   ....[102]....
        /*0768*/ 	.word	0x0000b000
        /*076c*/ 	.word	0x00000002
        /*0770*/ 	.word	0x00000028
        /*0774*/ 	.short	0x010a
        /*0776*/ 	.byte	0xff
	.zero		1


	//   ....[103]....
        /*0778*/ 	.word	0x0000b060
        /*077c*/ 	.word	0x00000002
        /*0780*/ 	.word	0x00000028
        /*0784*/ 	.short	0x010a
        /*0786*/ 	.byte	0xff
	.zero		1


	//   ....[104]....
        /*0788*/ 	.word	0x0000b0b0
        /*078c*/ 	.word	0x00000002
        /*0790*/ 	.word	0x000000a0
        /*0794*/ 	.short	0x010a
        /*0796*/ 	.byte	0xff
	.zero		1


	//   ....[105]....
        /*0798*/ 	.word	0x0000b110
        /*079c*/ 	.word	0x00000000
        /*07a0*/ 	.word	0x00000000
        /*07a4*/ 	.short	0x010a
        /*07a6*/ 	.byte	0xff
	.zero		1


	//   ....[106]....
        /*07a8*/ 	.word	0x0000b170
        /*07ac*/ 	.word	0x00000000
        /*07b0*/ 	.word	0x00000000
        /*07b4*/ 	.short	0x010a
        /*07b6*/ 	.byte	0xff
	.zero		1


	//   ....[107]....
        /*07b8*/ 	.word	0x0000b1d0
        /*07bc*/ 	.word	0x00000000
        /*07c0*/ 	.word	0x00000000
        /*07c4*/ 	.short	0x010a
        /*07c6*/ 	.byte	0xff
	.zero		1


	//   ....[108]....
        /*07c8*/ 	.word	0x0000b230
        /*07cc*/ 	.word	0x00000000
        /*07d0*/ 	.word	0x00000000
        /*07d4*/ 	.short	0x010a
        /*07d6*/ 	.byte	0xff
	.zero		1


	//   ....[109]....
        /*07d8*/ 	.word	0x0000b280
        /*07dc*/ 	.word	0x00000000
        /*07e0*/ 	.word	0x000000e0
        /*07e4*/ 	.short	0x010a
        /*07e6*/ 	.byte	0xff
	.zero		1


	//   ....[110]....
        /*07e8*/ 	.word	0x0000b2e0
        /*07ec*/ 	.word	0x00000000
        /*07f0*/ 	.word	0x000000b0
        /*07f4*/ 	.short	0x010a
        /*07f6*/ 	.byte	0xff
	.zero		1


	//   ....[111]....
        /*07f8*/ 	.word	0x0000b330
        /*07fc*/ 	.word	0x00000000
        /*0800*/ 	.word	0x000000a0
        /*0804*/ 	.short	0x010a
        /*0806*/ 	.byte	0xff
	.zero		1


	//   ....[112]....
        /*0808*/ 	.word	0x0000b390
        /*080c*/ 	.word	0x00000000
        /*0810*/ 	.word	0x000000b0
        /*0814*/ 	.short	0x010a
        /*0816*/ 	.byte	0xff
	.zero		1


	//   ....[113]....
        /*0818*/ 	.word	0x0000b3e0
        /*081c*/ 	.word	0x00000000
        /*0820*/ 	.word	0x000000a0
        /*0824*/ 	.short	0x010a
        /*0826*/ 	.byte	0xff
	.zero		1


	//   ....[114]....
        /*0828*/ 	.word	0x0000b440
        /*082c*/ 	.word	0x00000003
        /*0830*/ 	.word	0x000000d0
        /*0834*/ 	.short	0x010a
        /*0836*/ 	.byte	0xff
	.zero		1


	//   ....[115]....
        /*0838*/ 	.word	0x0000b4a0
        /*083c*/ 	.word	0x00000000
        /*0840*/ 	.word	0x00000000
        /*0844*/ 	.short	0x010a
        /*0846*/ 	.byte	0xff
	.zero		1


	//   ....[116]....
        /*0848*/ 	.word	0x0000b500
        /*084c*/ 	.word	0x00000000
        /*0850*/ 	.word	0x00000000
        /*0854*/ 	.short	0x010a
        /*0856*/ 	.byte	0xff
	.zero		1


	//   ....[117]....
        /*0858*/ 	.word	0x0000b560
        /*085c*/ 	.word	0x00000000
        /*0860*/ 	.word	0x00000000
        /*0864*/ 	.short	0x010a
        /*0866*/ 	.byte	0xff
	.zero		1


	//   ....[118]....
        /*0868*/ 	.word	0x0000b5b0
        /*086c*/ 	.word	0x00000000
        /*0870*/ 	.word	0x000000a0
        /*0874*/ 	.short	0x010a
        /*0876*/ 	.byte	0xff
	.zero		1


	//   ....[119]....
        /*0878*/ 	.word	0x0000b610
        /*087c*/ 	.word	0x00000000
        /*0880*/ 	.word	0x00000098
        /*0884*/ 	.short	0x010a
        /*0886*/ 	.byte	0xff
	.zero		1


	//   ....[120]....
        /*0888*/ 	.word	0x0000b670
        /*088c*/ 	.word	0x00000003
        /*0890*/ 	.word	0x00000070
        /*0894*/ 	.short	0x010a
        /*0896*/ 	.byte	0xff
	.zero		1


	//   ....[121]....
        /*0898*/ 	.word	0x0000b6d0
        /*089c*/ 	.word	0x00000003
        /*08a0*/ 	.word	0x00000078
        /*08a4*/ 	.short	0x010a
        /*08a6*/ 	.byte	0xff
	.zero		1


	//   ....[122]....
        /*08a8*/ 	.word	0x0000b730
        /*08ac*/ 	.word	0x00000003
        /*08b0*/ 	.word	0x00000080
        /*08b4*/ 	.short	0x010a
        /*08b6*/ 	.byte	0xff
	.zero		1


	//   ....[123]....
        /*08b8*/ 	.word	0x0000b790
        /*08bc*/ 	.word	0x00000003
        /*08c0*/ 	.word	0x00000088
        /*08c4*/ 	.short	0x010a
        /*08c6*/ 	.byte	0xff
	.zero		1


	//   ....[124]....
        /*08c8*/ 	.word	0x0000b7f0
        /*08cc*/ 	.word	0x00000000
        /*08d0*/ 	.word	0x00000070
        /*08d4*/ 	.short	0x010a
        /*08d6*/ 	.byte	0xff
	.zero		1


	//   ....[125]....
        /*08d8*/ 	.word	0x0000b850
        /*08dc*/ 	.word	0x00000000
        /*08e0*/ 	.word	0x00000078
        /*08e4*/ 	.short	0x010a
        /*08e6*/ 	.byte	0xff
	.zero		1


	//   ....[126]....
        /*08e8*/ 	.word	0x0000b8b0
        /*08ec*/ 	.word	0x00000000
        /*08f0*/ 	.word	0x00000080
        /*08f4*/ 	.short	0x010a
        /*08f6*/ 	.byte	0xff
	.zero		1


	//   ....[127]....
        /*08f8*/ 	.word	0x0000b900
        /*08fc*/ 	.word	0x00000000
        /*0900*/ 	.word	0x000000a0
        /*0904*/ 	.short	0x010a
        /*0906*/ 	.byte	0xff
	.zero		1


	//   ....[128]....
        /*0908*/ 	.word	0x0000b950
        /*090c*/ 	.word	0x00000003
        /*0910*/ 	.word	0x00000050
        /*0914*/ 	.short	0x010a
        /*0916*/ 	.byte	0xff
	.zero		1


	//   ....[129]....
        /*0918*/ 	.word	0x0000b9a0
        /*091c*/ 	.word	0x000000c1
        /*0920*/ 	.word	0x000000c0
        /*0924*/ 	.short	0x010a
        /*0926*/ 	.byte	0xff
	.zero		1


	//   ....[130]....
        /*0928*/ 	.word	0x0000b9f0
        /*092c*/ 	.word	0x000000cc
        /*0930*/ 	.word	0x00000050
        /*0934*/ 	.short	0x010a
        /*0936*/ 	.byte	0xff
	.zero		1


	//   ....[131]....
        /*0938*/ 	.word	0x0000ba40
        /*093c*/ 	.word	0x00000000
        /*0940*/ 	.word	0x00000050
        /*0944*/ 	.short	0x010a
        /*0946*/ 	.byte	0xff
	.zero		1


	//   ....[132]....
        /*0948*/ 	.word	0x0000ba90
        /*094c*/ 	.word	0x00000000
        /*0950*/ 	.word	0x00000050
        /*0954*/ 	.short	0x010a
        /*0956*/ 	.byte	0xff
	.zero		1


	//----- nvinfo : EIATTR_NUM_MBARRIERS
	.align		4
.L_48:
        /*0958*/ 	.byte	0x03, 0x38
        /*095a*/ 	.short	0x0020


	//----- nvinfo : EIATTR_EXIT_INSTR_OFFSETS
	.align		4
        /*095c*/ 	.byte	0x04, 0x1c
        /*095e*/ 	.short	(.L_50 - .L_49)


	//   ....[0]....
.L_49:
        /*0960*/ 	.word	0x00002570


	//   ....[1]....
        /*0964*/ 	.word	0x00002a60


	//   ....[2]....
        /*0968*/ 	.word	0x00002ac0


	//   ....[3]....
        /*096c*/ 	.word	0x000037c0


	//   ....[4]....
        /*0970*/ 	.word	0x00004820


	//   ....[5]....
        /*0974*/ 	.word	0x00004860


	//   ....[6]....
        /*0978*/ 	.word	0x0000af90


	//----- nvinfo : EIATTR_MAX_THREADS
	.align		4
.L_50:
        /*097c*/ 	.byte	0x04, 0x05
        /*097e*/ 	.short	(.L_52 - .L_51)
.L_51:
        /*0980*/ 	.word	0x00000100
        /*0984*/ 	.word	0x00000001
        /*0988*/ 	.word	0x00000001


	//----- nvinfo : EIATTR_CRS_STACK_SIZE
	.align		4
.L_52:
        /*098c*/ 	.byte	0x04, 0x1e
        /*098e*/ 	.short	(.L_54 - .L_53)
.L_53:
        /*0990*/ 	.word	0x00000000


	//----- nvinfo : EIATTR_CBANK_PARAM_SIZE
	.align		4
.L_54:
        /*0994*/ 	.byte	0x03, 0x19
        /*0996*/ 	.short	0x0800


	//----- nvinfo : EIATTR_PARAM_CBANK
	.align		4
        /*0998*/ 	.byte	0x04, 0x0a
        /*099a*/ 	.short	(.L_56 - .L_55)
	.align		4
.L_55:
        /*099c*/ 	.word	index@(.nv.constant0._ZN7cutlass13device_kernelINS_4gemm6kernel13GemmUniversalIN4cute5tupleIJiiiiEEENS1_10collective13CollectiveMmaINS1_35MainloopSm100TmaUmmaWarpSpecializedILi5ELi2ELi2ENS5_IJNS4_1CILi1EEESB_SB_EEEEENS5_IJNSA_ILi128EEENSA_ILi256EEENSA_ILi64EEEEEENS_12float_e4m3_tENS5_IJlSB_lEEESI_SJ_NS4_8TiledMMAINS4_8MMA_AtomIJNS4_10MMA_TraitsINS4_19SM100_MMA_F8F6F4_SSEJSI_SI_fSE_SF_NS4_17integral_constantINS4_4UMMA5MajorELSQ_0EEESR_NSO_INSP_7ScaleInELSS_0EEEST_EEEEEENS4_6LayoutISC_NS5_IJNSA_ILi0EEESX_SX_EEEEENS5_IJNS4_10UnderscoreES10_S10_EEEEENS4_13SM90_TMA_LOADENS4_14ComposedLayoutINS4_7SwizzleILi2ELi4ELi3EEENS4_18smem_ptr_flag_bitsILi8EEENSW_INS5_IJNSA_ILi8EEESG_EEENS5_IJSG_SB_EEEEEEEvNS4_8identityES13_S1D_vS1E_EENS_8epilogue10collective18CollectiveEpilogueINS1G_23Sm100TmaWarpSpecializedILi4ELi2ELi64ELb0ELb0EEEJSH_NS5_IJNSW_ISE_SB_EENSW_ISG_SB_EEEEESI_SJ_SI_SJ_NS1G_6fusion15FusionCallbacksIS1K_NS1O_17LinearCombinationISI_fSI_fLNS_15FloatRoundStyleE2EEESH_S1N_JEEENS4_5SM1004TMEM4LOAD26SM100_TMEM_LOAD_32dp32b64xES13_S1D_NS4_39AutoVectorizingCopyWithAssumedAlignmentILi128EEENS4_14SM90_TMA_STOREES1D_S1Z_S1Z_EEEvvEEEEvNT_6ParamsE)
        /*09a0*/ 	.short	0x0380
        /*09a2*/ 	.short	0x0800


	//----- nvinfo : EIATTR_SW_WAR
	.align		4
.L_56:
        /*09a4*/ 	.byte	0x04, 0x36
        /*09a6*/ 	.short	(.L_58 - .L_57)
.L_57:
        /*09a8*/ 	.word	0x00000008
.L_58:


//--------------------- .nv.callgraph             --------------------------
	.section	.nv.callgraph,"",@"SHT_CUDA_CALLGRAPH"
	.align	4
	.sectionentsize	8
	.align		4
        /*0000*/ 	.word	0x00000000
	.align		4
        /*0004*/ 	.word	0xffffffff
	.align		4
        /*0008*/ 	.word	index@(_ZN7cutlass13device_kernelINS_4gemm6kernel13GemmUniversalIN4cute5tupleIJiiiiEEENS1_10collective13CollectiveMmaINS1_35MainloopSm100TmaUmmaWarpSpecializedILi5ELi2ELi2ENS5_IJNS4_1CILi1EEESB_SB_EEEEENS5_IJNSA_ILi128EEENSA_ILi256EEENSA_ILi64EEEEEENS_12float_e4m3_tENS5_IJlSB_lEEESI_SJ_NS4_8TiledMMAINS4_8MMA_AtomIJNS4_10MMA_TraitsINS4_19SM100_MMA_F8F6F4_SSEJSI_SI_fSE_SF_NS4_17integral_constantINS4_4UMMA5MajorELSQ_0EEESR_NSO_INSP_7ScaleInELSS_0EEEST_EEEEEENS4_6LayoutISC_NS5_IJNSA_ILi0EEESX_SX_EEEEENS5_IJNS4_10UnderscoreES10_S10_EEEEENS4_13SM90_TMA_LOADENS4_14ComposedLayoutINS4_7SwizzleILi2ELi4ELi3EEENS4_18smem_ptr_flag_bitsILi8EEENSW_INS5_IJNSA_ILi8EEESG_EEENS5_IJSG_SB_EEEEEEEvNS4_8identityES13_S1D_vS1E_EENS_8epilogue10collective18CollectiveEpilogueINS1G_23Sm100TmaWarpSpecializedILi4ELi2ELi64ELb0ELb0EEEJSH_NS5_IJNSW_ISE_SB_EENSW_ISG_SB_EEEEESI_SJ_SI_SJ_NS1G_6fusion15FusionCallbacksIS1K_NS1O_17LinearCombinationISI_fSI_fLNS_15FloatRoundStyleE2EEESH_S1N_JEEENS4_5SM1004TMEM4LOAD26SM100_TMEM_LOAD_32dp32b64xES13_S1D_NS4_39AutoVectorizingCopyWithAssumedAlignmentILi128EEENS4_14SM90_TMA_STOREES1D_S1Z_S1Z_EEEvvEEEEvNT_6ParamsE)
	.align		4
        /*000c*/ 	.word	index@(__assertfail)
	.align		4
        /*0010*/ 	.word	0x00000000
	.align		4
        /*0014*/ 	.word	0xfffffffe
	.align		4
        /*0018*/ 	.word	0x00000000
	.align		4
        /*001c*/ 	.word	0xfffffffd
	.align		4
        /*0020*/ 	.word	0x00000000
	.align		4
        /*0024*/ 	.word	0xfffffffc


//--------------------- .nv.constant4             --------------------------
	.section	.nv.constant4,"a",@progbits
	.align	8
	.align		8
.nv.constant4:
        /*0000*/ 	.dword	__assertfail
	.align		8
        /*0008*/ 	.dword	__unnamed_1
	.align		8
        /*0010*/ 	.dword	__unnamed_2
	.align		8
        /*0018*/ 	.dword	__unnamed_3
	.align		8
        /*0020*/ 	.dword	_ZN40_INTERNAL_326b6774_4_k_cu_98a28486_249564cuda3std3__45__cpo5beginE
	.align		8
        /*0028*/ 	.dword	_ZN40_INTERNAL_326b6774_4_k_cu_98a28486_249564cuda3std3__45__cpo3endE
	.align		8
        /*0030*/ 	.dword	_ZN40_INTERNAL_326b6774_4_k_cu_98a28486_249564cuda3std3__45__cpo6cbeginE
	.align		8
        /*0038*/ 	.dword	_ZN40_INTERNAL_326b6774_4_k_cu_98a28486_249564cuda3std3__45__cpo4cendE
	.align		8
        /*0040*/ 	.dword	_ZN40_INTERNAL_326b6774_4_k_cu_98a28486_249564cuda3std3__442_GLOBAL__N__326b6774_4_k_cu_98a28486_249566ignoreE
	.align		8
        /*0048*/ 	.dword	_ZN40_INTERNAL_326b6774_4_k_cu_98a28486_249564cuda3std3__419piecewise_constructE
	.align		8
        /*0050*/ 	.dword	_ZN40_INTERNAL_326b6774_4_k_cu_98a28486_249564cuda3std3__48in_placeE
	.align		8
        /*0058*/ 	.dword	_ZN40_INTERNAL_326b6774_4_k_cu_98a28486_249564cuda3std6ranges3__45__cpo4swapE
	.align		8
        /*0060*/ 	.dword	_ZN40_INTERNAL_326b6774_4_k_cu_98a28486_249564cuda3std6ranges3__45__cpo9iter_moveE
	.align		8
        /*0068*/ 	.dword	_ZN40_INTERNAL_326b6774_4_k_cu_98a28486_249564cute7productE
	.align		8
        /*0070*/ 	.dword	_ZN40_INTERNAL_326b6774_4_k_cu_98a28486_249564cute1_E
	.align		8
        /*0078*/ 	.dword	$str$25
	.align		8
        /*0080*/ 	.dword	$str$26
	.align		8
        /*0088*/ 	.dword	$str$27
	.align		8
        /*0090*/ 	.dword	$str$28


//--------------------- .text._ZN7cutlass13device_kernelINS_4gemm6kernel13GemmUniversalIN4cute5tupleIJiiiiEEENS1_10collective13CollectiveMmaINS1_35MainloopSm100TmaUmmaWarpSpecializedILi5ELi2ELi2ENS5_IJNS4_1CILi1EEESB_SB_EEEEENS5_IJNSA_ILi128EEENSA_ILi256EEENSA_ILi64EEEEEENS_12float_e4m3_tENS5_IJlSB_lEEESI_SJ_NS4_8TiledMMAINS4_8MMA_AtomIJNS4_10MMA_TraitsINS4_19SM100_MMA_F8F6F4_SSEJSI_SI_fSE_SF_NS4_17integral_constantINS4_4UMMA5MajorELSQ_0EEESR_NSO_INSP_7ScaleInELSS_0EEEST_EEEEEENS4_6LayoutISC_NS5_IJNSA_ILi0EEESX_SX_EEEEENS5_IJNS4_10UnderscoreES10_S10_EEEEENS4_13SM90_TMA_LOADENS4_14ComposedLayoutINS4_7SwizzleILi2ELi4ELi3EEENS4_18smem_ptr_flag_bitsILi8EEENSW_INS5_IJNSA_ILi8EEESG_EEENS5_IJSG_SB_EEEEEEEvNS4_8identityES13_S1D_vS1E_EENS_8epilogue10collective18CollectiveEpilogueINS1G_23Sm100TmaWarpSpecializedILi4ELi2ELi64ELb0ELb0EEEJSH_NS5_IJNSW_ISE_SB_EENSW_ISG_SB_EEEEESI_SJ_SI_SJ_NS1G_6fusion15FusionCallbacksIS1K_NS1O_17LinearCombinationISI_fSI_fLNS_15FloatRoundStyleE2EEESH_S1N_JEEENS4_5SM1004TMEM4LOAD26SM100_TMEM_LOAD_32dp32b64xES13_S1D_NS4_39AutoVectorizingCopyWithAssumedAlignmentILi128EEENS4_14SM90_TMA_STOREES1D_S1Z_S1Z_EEEvvEEEEvNT_6ParamsE --------------------------
	.section	.text._ZN7cutlass13device_kernelINS_4gemm6kernel13GemmUniversalIN4cute5tupleIJiiiiEEENS1_10collective13CollectiveMmaINS1_35MainloopSm100TmaUmmaWarpSpecializedILi5ELi2ELi2ENS5_IJNS4_1CILi1EEESB_SB_EEEEENS5_IJNSA_ILi128EEENSA_ILi256EEENSA_ILi64EEEEEENS_12float_e4m3_tENS5_IJlSB_lEEESI_SJ_NS4_8TiledMMAINS4_8MMA_AtomIJNS4_10MMA_TraitsINS4_19SM100_MMA_F8F6F4_SSEJSI_SI_fSE_SF_NS4_17integral_constantINS4_4UMMA5MajorELSQ_0EEESR_NSO_INSP_7ScaleInELSS_0EEEST_EEEEEENS4_6LayoutISC_NS5_IJNSA_ILi0EEESX_SX_EEEEENS5_IJNS4_10UnderscoreES10_S10_EEEEENS4_13SM90_TMA_LOADENS4_14ComposedLayoutINS4_7SwizzleILi2ELi4ELi3EEENS4_18smem_ptr_flag_bitsILi8EEENSW_INS5_IJNSA_ILi8EEESG_EEENS5_IJSG_SB_EEEEEEEvNS4_8identityES13_S1D_vS1E_EENS_8epilogue10collective18CollectiveEpilogueINS1G_23Sm100TmaWarpSpecializedILi4ELi2ELi64ELb0ELb0EEEJSH_NS5_IJNSW_ISE_SB_EENSW_ISG_SB_EEEEESI_SJ_SI_SJ_NS1G_6fusion15FusionCallbacksIS1K_NS1O_17LinearCombinationISI_fSI_fLNS_15FloatRoundStyleE2EEESH_S1N_JEEENS4_5SM1004TMEM4LOAD26SM100_TMEM_LOAD_32dp32b64xES13_S1D_NS4_39AutoVectorizingCopyWithAssumedAlignmentILi128EEENS4_14SM90_TMA_STOREES1D_S1Z_S1Z_EEEvvEEEEvNT_6ParamsE,"ax",@progbits
	.align	128
.text._ZN7cutlass13device_kernelINS_4gemm6kernel13GemmUniversalIN4cute5tupleIJiiiiEEENS1_10collective13CollectiveMmaINS1_35MainloopSm100TmaUmmaWarpSpecializedILi5ELi2ELi2ENS5_IJNS4_1CILi1EEESB_SB_EEEEENS5_IJNSA_ILi128EEENSA_ILi256EEENSA_ILi64EEEEEENS_12float_e4m3_tENS5_IJlSB_lEEESI_SJ_NS4_8TiledMMAINS4_8MMA_AtomIJNS4_10MMA_TraitsINS4_19SM100_MMA_F8F6F4_SSEJSI_SI_fSE_SF_NS4_17integral_constantINS4_4UMMA5MajorELSQ_0EEESR_NSO_INSP_7ScaleInELSS_0EEEST_EEEEEENS4_6LayoutISC_NS5_IJNSA_ILi0EEESX_SX_EEEEENS5_IJNS4_10UnderscoreES10_S10_EEEEENS4_13SM90_TMA_LOADENS4_14ComposedLayoutINS4_7SwizzleILi2ELi4ELi3EEENS4_18smem_ptr_flag_bitsILi8EEENSW_INS5_IJNSA_ILi8EEESG_EEENS5_IJSG_SB_EEEEEEEvNS4_8identityES13_S1D_vS1E_EENS_8epilogue10collective18CollectiveEpilogueINS1G_23Sm100TmaWarpSpecializedILi4ELi2ELi64ELb0ELb0EEEJSH_NS5_IJNSW_ISE_SB_EENSW_ISG_SB_EEEEESI_SJ_SI_SJ_NS1G_6fusion15FusionCallbacksIS1K_NS1O_17LinearCombinationISI_fSI_fLNS_15FloatRoundStyleE2EEESH_S1N_JEEENS4_5SM1004TMEM4LOAD26SM100_TMEM_LOAD_32dp32b64xES13_S1D_NS4_39AutoVectorizingCopyWithAssumedAlignmentILi128EEENS4_14SM90_TMA_STOREES1D_S1Z_S1Z_EEEvvEEEEvNT_6ParamsE:
        .type           _ZN7cutlass13device_kernelINS_4gemm6kernel13GemmUniversalIN4cute5tupleIJiiiiEEENS1_10collective13CollectiveMmaINS1_35MainloopSm100TmaUmmaWarpSpecializedILi5ELi2ELi2ENS5_IJNS4_1CILi1EEESB_SB_EEEEENS5_IJNSA_ILi128EEENSA_ILi256EEENSA_ILi64EEEEEENS_12float_e4m3_tENS5_IJlSB_lEEESI_SJ_NS4_8TiledMMAINS4_8MMA_AtomIJNS4_10MMA_TraitsINS4_19SM100_MMA_F8F6F4_SSEJSI_SI_fSE_SF_NS4_17integral_constantINS4_4UMMA5MajorELSQ_0EEESR_NSO_INSP_7ScaleInELSS_0EEEST_EEEEEENS4_6LayoutISC_NS5_IJNSA_ILi0EEESX_SX_EEEEENS5_IJNS4_10UnderscoreES10_S10_EEEEENS4_13SM90_TMA_LOADENS4_14ComposedLayoutINS4_7SwizzleILi2ELi4ELi3EEENS4_18smem_ptr_flag_bitsILi8EEENSW_INS5_IJNSA_ILi8EEESG_EEENS5_IJSG_SB_EEEEEEEvNS4_8identityES13_S1D_vS1E_EENS_8epilogue10collective18CollectiveEpilogueINS1G_23Sm100TmaWarpSpecializedILi4ELi2ELi64ELb0ELb0EEEJSH_NS5_IJNSW_ISE_SB_EENSW_ISG_SB_EEEEESI_SJ_SI_SJ_NS1G_6fusion15FusionCallbacksIS1K_NS1O_17LinearCombinationISI_fSI_fLNS_15FloatRoundStyleE2EEESH_S1N_JEEENS4_5SM1004TMEM4LOAD26SM100_TMEM_LOAD_32dp32b64xES13_S1D_NS4_39AutoVectorizingCopyWithAssumedAlignmentILi128EEENS4_14SM90_TMA_STOREES1D_S1Z_S1Z_EEEvvEEEEvNT_6ParamsE,@function
        .size           _ZN7cutlass13device_kernelINS_4gemm6kernel13GemmUniversalIN4cute5tupleIJiiiiEEENS1_10collective13CollectiveMmaINS1_35MainloopSm100TmaUmmaWarpSpecializedILi5ELi2ELi2ENS5_IJNS4_1CILi1EEESB_SB_EEEEENS5_IJNSA_ILi128EEENSA_ILi256EEENSA_ILi64EEEEEENS_12float_e4m3_tENS5_IJlSB_lEEESI_SJ_NS4_8TiledMMAINS4_8MMA_AtomIJNS4_10MMA_TraitsINS4_19SM100_MMA_F8F6F4_SSEJSI_SI_fSE_SF_NS4_17integral_constantINS4_4UMMA5MajorELSQ_0EEESR_NSO_INSP_7ScaleInELSS_0EEEST_EEEEEENS4_6LayoutISC_NS5_IJNSA_ILi0EEESX_SX_EEEEENS5_IJNS4_10UnderscoreES10_S10_EEEEENS4_13SM90_TMA_LOADENS4_14ComposedLayoutINS4_7SwizzleILi2ELi4ELi3EEENS4_18smem_ptr_flag_bitsILi8EEENSW_INS5_IJNSA_ILi8EEESG_EEENS5_IJSG_SB_EEEEEEEvNS4_8identityES13_S1D_vS1E_EENS_8epilogue10collective18CollectiveEpilogueINS1G_23Sm100TmaWarpSpecializedILi4ELi2ELi64ELb0ELb0EEEJSH_NS5_IJNSW_ISE_SB_EENSW_ISG_SB_EEEEESI_SJ_SI_SJ_NS1G_6fusion15FusionCallbacksIS1K_NS1O_17LinearCombinationISI_fSI_fLNS_15FloatRoundStyleE2EEESH_S1N_JEEENS4_5SM1004TMEM4LOAD26SM100_TMEM_LOAD_32dp32b64xES13_S1D_NS4_39AutoVectorizingCopyWithAssumedAlignmentILi128EEENS4_14SM90_TMA_STOREES1D_S1Z_S1Z_EEEvvEEEEvNT_6ParamsE,(.L_x_170 - _ZN7cutlass13device_kernelINS_4gemm6kernel13GemmUniversalIN4cute5tupleIJiiiiEEENS1_10collective13CollectiveMmaINS1_35MainloopSm100TmaUmmaWarpSpecializedILi5ELi2ELi2ENS5_IJNS4_1CILi1EEESB_SB_EEEEENS5_IJNSA_ILi128EEENSA_ILi256EEENSA_ILi64EEEEEENS_12float_e4m3_tENS5_IJlSB_lEEESI_SJ_NS4_8TiledMMAINS4_8MMA_AtomIJNS4_10MMA_TraitsINS4_19SM100_MMA_F8F6F4_SSEJSI_SI_fSE_SF_NS4_17integral_constantINS4_4UMMA5MajorELSQ_0EEESR_NSO_INSP_7ScaleInELSS_0EEEST_EEEEEENS4_6LayoutISC_NS5_IJNSA_ILi0EEESX_SX_EEEEENS5_IJNS4_10UnderscoreES10_S10_EEEEENS4_13SM90_TMA_LOADENS4_14ComposedLayoutINS4_7SwizzleILi2ELi4ELi3EEENS4_18smem_ptr_flag_bitsILi8EEENSW_INS5_IJNSA_ILi8EEESG_EEENS5_IJSG_SB_EEEEEEEvNS4_8identityES13_S1D_vS1E_EENS_8epilogue10collective18CollectiveEpilogueINS1G_23Sm100TmaWarpSpecializedILi4ELi2ELi64ELb0ELb0EEEJSH_NS5_IJNSW_ISE_SB_EENSW_ISG_SB_EEEEESI_SJ_SI_SJ_NS1G_6fusion15FusionCallbacksIS1K_NS1O_17LinearCombinationISI_fSI_fLNS_15FloatRoundStyleE2EEESH_S1N_JEEENS4_5SM1004TMEM4LOAD26SM100_TMEM_LOAD_32dp32b64xES13_S1D_NS4_39AutoVectorizingCopyWithAssumedAlignmentILi128EEENS4_14SM90_TMA_STOREES1D_S1Z_S1Z_EEEvvEEEEvNT_6ParamsE)
        .other          _ZN7cutlass13device_kernelINS_4gemm6kernel13GemmUniversalIN4cute5tupleIJiiiiEEENS1_10collective13CollectiveMmaINS1_35MainloopSm100TmaUmmaWarpSpecializedILi5ELi2ELi2ENS5_IJNS4_1CILi1EEESB_SB_EEEEENS5_IJNSA_ILi128EEENSA_ILi256EEENSA_ILi64EEEEEENS_12float_e4m3_tENS5_IJlSB_lEEESI_SJ_NS4_8TiledMMAINS4_8MMA_AtomIJNS4_10MMA_TraitsINS4_19SM100_MMA_F8F6F4_SSEJSI_SI_fSE_SF_NS4_17integral_constantINS4_4UMMA5MajorELSQ_0EEESR_NSO_INSP_7ScaleInELSS_0EEEST_EEEEEENS4_6LayoutISC_NS5_IJNSA_ILi0EEESX_SX_EEEEENS5_IJNS4_10UnderscoreES10_S10_EEEEENS4_13SM90_TMA_LOADENS4_14ComposedLayoutINS4_7SwizzleILi2ELi4ELi3EEENS4_18smem_ptr_flag_bitsILi8EEENSW_INS5_IJNSA_ILi8EEESG_EEENS5_IJSG_SB_EEEEEEEvNS4_8identityES13_S1D_vS1E_EENS_8epilogue10collective18CollectiveEpilogueINS1G_23Sm100TmaWarpSpecializedILi4ELi2ELi64ELb0ELb0EEEJSH_NS5_IJNSW_ISE_SB_EENSW_ISG_SB_EEEEESI_SJ_SI_SJ_NS1G_6fusion15FusionCallbacksIS1K_NS1O_17LinearCombinationISI_fSI_fLNS_15FloatRoundStyleE2EEESH_S1N_JEEENS4_5SM1004TMEM4LOAD26SM100_TMEM_LOAD_32dp32b64xES13_S1D_NS4_39AutoVectorizingCopyWithAssumedAlignmentILi128EEENS4_14SM90_TMA_STOREES1D_S1Z_S1Z_EEEvvEEEEvNT_6ParamsE,@"STO_CUDA_ENTRY STV_DEFAULT"
_ZN7cutlass13device_kernelINS_4gemm6kernel13GemmUniversalIN4cute5tupleIJiiiiEEENS1_10collective13CollectiveMmaINS1_35MainloopSm100TmaUmmaWarpSpecializedILi5ELi2ELi2ENS5_IJNS4_1CILi1EEESB_SB_EEEEENS5_IJNSA_ILi128EEENSA_ILi256EEENSA_ILi64EEEEEENS_12float_e4m3_tENS5_IJlSB_lEEESI_SJ_NS4_8TiledMMAINS4_8MMA_AtomIJNS4_10MMA_TraitsINS4_19SM100_MMA_F8F6F4_SSEJSI_SI_fSE_SF_NS4_17integral_constantINS4_4UMMA5MajorELSQ_0EEESR_NSO_INSP_7ScaleInELSS_0EEEST_EEEEEENS4_6LayoutISC_NS5_IJNSA_ILi0EEESX_SX_EEEEENS5_IJNS4_10UnderscoreES10_S10_EEEEENS4_13SM90_TMA_LOADENS4_14ComposedLayoutINS4_7SwizzleILi2ELi4ELi3EEENS4_18smem_ptr_flag_bitsILi8EEENSW_INS5_IJNSA_ILi8EEESG_EEENS5_IJSG_SB_EEEEEEEvNS4_8identityES13_S1D_vS1E_EENS_8epilogue10collective18CollectiveEpilogueINS1G_23Sm100TmaWarpSpecializedILi4ELi2ELi64ELb0ELb0EEEJSH_NS5_IJNSW_ISE_SB_EENSW_ISG_SB_EEEEESI_SJ_SI_SJ_NS1G_6fusion15FusionCallbacksIS1K_NS1O_17LinearCombinationISI_fSI_fLNS_15FloatRoundStyleE2EEESH_S1N_JEEENS4_5SM1004TMEM4LOAD26SM100_TMEM_LOAD_32dp32b64xES13_S1D_NS4_39AutoVectorizingCopyWithAssumedAlignmentILi128EEENS4_14SM90_TMA_STOREES1D_S1Z_S1Z_EEEvvEEEEvNT_6ParamsE:
[----:B------:R-:W1:Y:S01]  /*0000*/  LDC R1, c[0x0][0x37c] ;  /* 0x0000df00ff017b82 */ /* 0x000e620000000800 */
[----:B------:R-:W2:Y:S01]  /*0010*/  S2R R185, SR_TID.X ;  /* 0x0000000000b97919 */ /* 0x000ea20000002100 */
[----:B------:R-:W3:Y:S01]  /*0020*/  LDCU.64 UR4, c[0x0][0x890] ;  /* 0x00011200ff0477ac */ /* 0x000ee20008000a00 */
[----:B------:R-:W-:Y:S02]  /*0030*/  PRMT R171, RZ, 0x7610, R171 ;  /* 0x00007610ffab7816 */ /* 0x000fe400000000ab */
[----:B------:R-:W-:Y:S01]  /*0040*/  ELECT P5, URZ, PT ;  /* 0x0000000000ff782f */ /* 0x000fe200038a0000 */
[----:B------:R-:W4:Y:S01]  /*0050*/  LDCU.64 UR46, c[0x0][0x358] ;  /* 0x00006b00ff2e77ac */ /* 0x000f220008000a00 */
[----:B---3--:R-:W-:-:S04]  /*0060*/  UISETP.NE.U32.AND UP0, UPT, UR4, URZ, UPT ;  /* 0x000000ff0400728c */ /* 0x008fc8000bf05070 */
[----:B------:R-:W-:Y:S01]  /*0070*/  UISETP.NE.AND.EX UP0, UPT, UR5, URZ, UPT, UP0 ;  /* 0x000000ff0500728c */ /* 0x000fe2000bf05300 */
[----:B--2---:R-:W-:-:S05]  /*0080*/  SHF.R.U32.HI R173, RZ, 0x5, R185 ;  /* 0x00000005ffad7819 */ /* 0x004fca00000116b9 */
[----:B------:R-:W2:Y:S02]  /*0090*/  SHFL.IDX PT, R0, R173, RZ, 0x1f ;  /* 0x00001fffad007589 */ /* 0x000ea400000e0000 */
[----:B--2---:R-:W-:Y:S01]  /*00a0*/  R2UR UR8, R0 ;  /* 0x00000000000872ca */ /* 0x004fe200000e0000 */
[----:B-1--4-:R-:W-:-:S14]  /*00b0*/  BRA.U UP0, `(.L_x_0) ;  /* 0x00000001002c7547 */ /* 0x012fdc000b800000 */
[----:B------:R-:W1:Y:S02]  /*00c0*/  LDCU.64 UR6, c[0x0][0x888] ;  /* 0x00011100ff0677ac */ /* 0x000e640008000a00 */
[----:B-1----:R-:W-:-:S04]  /*00d0*/  UISETP.NE.U32.AND UP0, UPT, UR6, URZ, UPT ;  /* 0x000000ff0600728c */ /* 0x002fc8000bf05070 */
[----:B------:R-:W-:-:S09]  /*00e0*/  UISETP.NE.AND.EX UP0, UPT, UR7, URZ, UPT, UP0 ;  /* 0x000000ff0700728c */ /* 0x000fd2000bf05300 */
[----:B------:R-:W-:Y:S05]  /*00f0*/  BRA.U !UP0, `(.L_x_1) ;  /* 0x0000000108107547 */ /* 0x000fea000b800000 */
[----:B------:R-:W1:Y:S02]  /*0100*/  LDC.64 R2, c[0x0][0x888] ;  /* 0x00022200ff027b82 */ /* 0x000e640000000a00 */
[----:B-1----:R1:W5:Y:S01]  /*0110*/  LDG.E R81, desc[UR46][R2.64] ;  /* 0x0000002e02517981 */ /* 0x002362000c1e1900 */
[----:B------:R-:W-:Y:S01]  /*0120*/  HFMA2 R171, -RZ, RZ, 0, 5.9604644775390625e-08 ;  /* 0x00000001ffab7431 */ /* 0x000fe200000001ff */
[----:B------:R-:W-:Y:S05]  /*0130*/  BRA `(.L_x_0) ;  /* 0x00000000000c7947 */ /* 0x000fea0003800000 */
.L_x_1:
[----:B------:R-:W1:Y:S01]  /*0140*/  LDCU UR6, c[0x0][0x880] ;  /* 0x00011000ff0677ac */ /* 0x000e620008000800 */
[----:B------:R-:W-:Y:S01]  /*0150*/  HFMA2 R171, -RZ, RZ, 0, 5.9604644775390625e-08 ;  /* 0x00000001ffab7431 */ /* 0x000fe200000001ff */
[----:B-1----:R-:W-:-:S07]  /*0160*/  MOV R81, UR6 ;  /* 0x0000000600517c02 */ /* 0x002fce0008000f00 */
.L_x_0:
[----:B------:R-:W2:Y:S02]  /*0170*/  LDCU.64 UR6, c[0x0][0x8b0] ;  /* 0x00011600ff0677ac */ /* 0x000ea40008000a00 */
[----:B--2---:R-:W-:-:S04]  /*0180*/  UISETP.NE.U32.AND UP0, UPT, UR6, URZ, UPT ;  /* 0x000000ff0600728c */ /* 0x004fc8000bf05070 */
[----:B------:R-:W-:-:S09]  /*0190*/  UISETP.NE.AND.EX UP0, UPT, UR7, URZ, UPT, UP0 ;  /* 0x000000ff0700728c */ /* 0x000fd2000bf05300 */
[----:B------:R-:W-:Y:S05]  /*01a0*/  BRA.U UP0, `(.L_x_2) ;  /* 0x0000000100247547 */ /* 0x000fea000b800000 */
[----:B------:R-:W2:Y:S02]  /*01b0*/  LDCU.64 UR6, c[0x0][0x8a8] ;  /* 0x00011500ff0677ac */ /* 0x000ea40008000a00 */
[----:B--2---:R-:W-:-:S04]  /*01c0*/  UISETP.NE.U32.AND UP0, UPT, UR6, URZ, UPT ;  /* 0x000000ff0600728c */ /* 0x004fc8000bf05070 */
[----:B------:R-:W-:-:S09]  /*01d0*/  UISETP.NE.AND.EX UP0, UPT, UR7, URZ, UPT, UP0 ;  /* 0x000000ff0700728c */ /* 0x000fd2000bf05300 */
[----:B------:R-:W-:Y:S05]  /*01e0*/  BRA.U !UP0, `(.L_x_3) ;  /* 0x00000001080c7547 */ /* 0x000fea000b800000 */
[----:B------:R-:W2:Y:S02]  /*01f0*/  LDC.64 R78, c[0x0][0x8a8] ;  /* 0x00022a00ff4e7b82 */ /* 0x000ea40000000a00 */
[----:B--2---:R2:W5:Y:S01]  /*0200*/  LDG.E R78, desc[UR46][R78.64] ;  /* 0x0000002e4e4e7981 */ /* 0x004562000c1e1900 */
[----:B------:R-:W-:Y:S05]  /*0210*/  BRA `(.L_x_2) ;  /* 0x0000000000087947 */ /* 0x000fea0003800000 */
.L_x_3:
[----:B------:R-:W2:Y:S02]  /*0220*/  LDCU UR6, c[0x0][0x8a0] ;  /* 0x00011400ff0677ac */ /* 0x000ea40008000800 */
[----:B--2---:R-:W-:Y:S02]  /*0230*/  MOV R78, UR6 ;  /* 0x00000006004e7c02 */ /* 0x004fe40008000f00 */
.L_x_2:
[----:B------:R-:W-:Y:S01]  /*0240*/  IMAD.U32 R0, RZ, RZ, UR8 ;  /* 0x00000008ff007e24 */ /* 0x000fe2000f8e00ff */
[----:B------:R-:W-:Y:S04]  /*0250*/  BSSY.RECONVERGENT B0, `(.L_x_4) ;  /* 0x000000c000007945 */ /* 0x000fe80003800200 */
[C---:B------:R-:W-:Y:S02]  /*0260*/  ISETP.NE.OR P1, PT, R0.reuse, 0x1, !P5 ;  /* 0x000000010000780c */ /* 0x040fe40006f25670 */
[----:B------:R-:W-:-:S11]  /*0270*/  ISETP.NE.OR P0, PT, R0, 0x3, !P5 ;  /* 0x000000030000780c */ /* 0x000fd60006f05670 */
[----:B------:R-:W-:Y:S05]  /*0280*/  @P1 BRA `(.L_x_5) ;  /* 0x0000000000201947 */ /* 0x000fea0003800000 */
[----:B------:R-:W3:Y:S02]  /*0290*/  LDCU.64 UR6, c[0x0][0x348] ;  /* 0x00006900ff0677ac */ /* 0x000ee40008000a00 */
[----:B---3--:R-:W-:Y:S02]  /*02a0*/  UIADD3 UR10, UP1, UPT, UR6, 0x80, URZ ;  /* 0x00000080060a7890 */ /* 0x008fe4000ff3e0ff */
[----:B------:R-:W-:Y:S02]  /*02b0*/  UIADD3 UR6, UP0, UPT, UR6, 0x180, URZ ;  /* 0x0000018006067890 */ /* 0x000fe4000ff1e0ff */
[----:B------:R-:W-:Y:S02]  /*02c0*/  UIADD3.X UR11, UPT, UPT, URZ, UR7, URZ, UP1, !UPT ;  /* 0x00000007ff0b7290 */ /* 0x000fe40008ffe4ff */
[----:B------:R-:W-:-:S07]  /*02d0*/  UIADD3.X UR7, UPT, UPT, URZ, UR7, URZ, UP0, !UPT ;  /* 0x00000007ff077290 */ /* 0x000fce00087fe4ff */
[----:B------:R3:W-:Y:S02]  /*02e0*/  UTMACCTL.PF [UR10] ;  /* 0x000000000a0079b9 */ /* 0x0007e40008040000 */
[----:B------:R3:W-:Y:S02]  /*02f0*/  UTMACCTL.PF [UR6] ;  /* 0x00000000060079b9 */ /* 0x0007e40008040000 */
[----:B---3--:R-:W-:Y:S01]  /*0300*/  NOP ;  /* 0x0000000000007918 */ /* 0x008fe20000000000 */
.L_x_5:
[----:B------:R-:W-:Y:S05]  /*0310*/  BSYNC.RECONVERGENT B0 ;  /* 0x0000000000007941 */ /* 0x000fea0003800200 */
.L_x_4:
[----:B------:R-:W-:Y:S04]  /*0320*/  BSSY.RECONVERGENT B0, `(.L_x_6) ;  /* 0x000000a000007945 */ /* 0x000fe80003800200 */
        /* <DEDUP_REMOVED lines=9> */
.L_x_7:
[----:B------:R-:W-:Y:S05]  /*03c0*/  BSYNC.RECONVERGENT B0 ;  /* 0x0000000000007941 */ /* 0x000fea0003800200 */
.L_x_6:
[----:B------:R-:W3:Y:S01]  /*03d0*/  LDCU.64 UR6, c[0x0][0x888] ;  /* 0x00011100ff0677ac */ /* 0x000ee20008000a00 */
[----:B------:R-:W-:Y:S02]  /*03e0*/  UISETP.EQ.U32.AND UP1, UPT, UR4, URZ, UPT ;  /* 0x000000ff0400728c */ /* 0x000fe4000bf22070 */
[----:B------:R-:W-:Y:S02]  /*03f0*/  UPLOP3.LUT UP2, UPT, UPT, UPT, UPT, 0x80, 0x8 ;  /* 0x000000000008789c */ /* 0x000fe40003f4f070 */
[----:B---3--:R-:W-:-:S04]  /*0400*/  UISETP.NE.U32.AND UP0, UPT, UR6, URZ, UPT ;  /* 0x000000ff0600728c */ /* 0x008fc8000bf05070 */
[----:B------:R-:W-:-:S04]  /*0410*/  UISETP.NE.AND.EX UP0, UPT, UR7, URZ, UPT, UP0 ;  /* 0x000000ff0700728c */ /* 0x000fc8000bf05300 */
[----:B------:R-:W-:-:S04]  /*0420*/  UISETP.EQ.OR.EX UP3, UPT, UR5, URZ, !UP0, UP1 ;  /* 0x000000ff0500728c */ /* 0x000fc8000c762710 */
[----:B------:R-:W-:-:S05]  /*0430*/  UP2UR UR50, UPR, URZ, 0x8 ;  /* 0x00000008ff327883 */ /* 0x000fca0008000000 */
[----:B------:R-:W-:Y:S07]  /*0440*/  BRA.U !UP3, `(.L_x_8) ;  /* 0x000000010b207547 */ /* 0x000fee000b800000 */
[----:B------:R-:W-:Y:S01]  /*0450*/  UISETP.NE.U32.AND UP2, UPT, UR4, URZ, UPT ;  /* 0x000000ff0400728c */ /* 0x000fe2000bf45070 */
[----:B-----5:R-:W-:Y:S01]  /*0460*/  FSETP.NEU.AND P0, PT, R81, RZ, PT ;  /* 0x000000ff5100720b */ /* 0x020fe20003f0d000 */
[----:B------:R-:W-:Y:S02]  /*0470*/  USEL UR4, URZ, 0xffffffff, UP0 ;  /* 0xffffffffff047887 */ /* 0x000fe40008000000 */
[----:B------:R-:W-:-:S10]  /*0480*/  UISETP.NE.AND.EX UP2, UPT, UR5, URZ, UPT, UP2 ;  /* 0x000000ff0500728c */ /* 0x000fd4000bf45320 */
[----:B------:R-:W-:Y:S01]  /*0490*/  VOTEU.ANY UP1, P0 ;  /* 0x0000000000ff7886 */ /* 0x000fe20000020100 */
[----:B------:R-:W-:-:S04]  /*04a0*/  @!UP2 USEL UR4, URZ, 0xffffffff, UP1 ;  /* 0xffffffffff04a887 */ /* 0x000fc80008800000 */
[----:B------:R-:W-:-:S04]  /*04b0*/  ULOP3.LUT UR4, UR4, 0x1, URZ, 0xc0, !UPT ;  /* 0x0000000104047892 */ /* 0x000fc8000f8ec0ff */
[----:B------:R-:W-:-:S11]  /*04c0*/  UISETP.NE.U32.AND UP2, UPT, UR4, 0x1, UPT ;  /* 0x000000010400788c */ /* 0x000fd6000bf45070 */
.L_x_8:
[----:B-1----:R-:W1:Y:S01]  /*04d0*/  SHFL.IDX PT, R2, R173, RZ, 0x1f ;  /* 0x00001fffad027589 */ /* 0x002e6200000e0000 */
[----:B------:R-:W-:-:S04]  /*04e0*/  UISETP.NE.AND UP1, UPT, UR8, 0x2, UPT ;  /* 0x000000020800788c */ /* 0x000fc8000bf25270 */
[----:B------:R-:W-:Y:S01]  /*04f0*/  USEL UR6, URZ, 0x1, UP1 ;  /* 0x00000001ff067887 */ /* 0x000fe20008800000 */
[----:B-1----:R-:W-:-:S13]  /*0500*/  ISETP.NE.AND P0, PT, R2, RZ, PT ;  /* 0x000000ff0200720c */ /* 0x002fda0003f05270 */
[----:B------:R-:W-:Y:S05]  /*0510*/  @P0 BRA `(.L_x_9) ;  /* 0x0000000000500947 */ /* 0x000fea0003800000 */
[----:B------:R-:W1:Y:S01]  /*0520*/  S2UR UR5, SR_CgaCtaId ;  /* 0x00000000000579c3 */ /* 0x000e620000008800 */
[----:B------:R-:W-:Y:S01]  /*0530*/  UMOV UR7, 0x400 ;  /* 0x0000040000077882 */ /* 0x000fe20000000000 */
[----:B------:R-:W-:Y:S01]  /*0540*/  UMOV UR4, 0x1 ;  /* 0x0000000100047882 */ /* 0x000fe20000000000 */
[----:B------:R-:W-:Y:S01]  /*0550*/  ELECT P0, URZ, PT ;  /* 0x0000000000ff782f */ /* 0x000fe20003800000 */
[----:B------:R-:W-:-:S04]  /*0560*/  UIADD3 UR10, UPT, UPT, -UR4, 0x100000, URZ ;  /* 0x00100000040a7890 */ /* 0x000fc8000fffe1ff */
[----:B------:R-:W-:Y:S02]  /*0570*/  USHF.L.U32 UR11, UR10, 0xb, URZ ;  /* 0x0000000b0a0b7899 */ /* 0x000fe400080006ff */
[----:B------:R-:W-:Y:S02]  /*0580*/  USHF.L.U32 UR10, UR10, 0x1, URZ ;  /* 0x000000010a0a7899 */ /* 0x000fe400080006ff */
[----:B-1----:R-:W-:Y:S01]  /*0590*/  ULEA UR5, UR5, UR7, 0x18 ;  /* 0x0000000705057291 */ /* 0x002fe2000f8ec0ff */
[----:B------:R-:W1:Y:S11]  /*05a0*/  FENCE.VIEW.ASYNC.S ;  /* 0x00000000000073c6 */ /* 0x000e760000000000 */
[----:B-1----:R1:W3:Y:S01]  /*05b0*/  SYNCS.EXCH.64 URZ, [UR5], UR10 ;  /* 0x0000000a05ff75b2 */ /* 0x0022e20008000100 */
[----:B------:R1:W4:Y:S01]  /*05c0*/  SYNCS.EXCH.64 URZ, [UR5+0x28], UR10 ;  /* 0x0000280a05ff75b2 */ /* 0x0003220008000100 */
[----:B------:R1:W1:Y:S01]  /*05d0*/  SYNCS.EXCH.64 URZ, [UR5+0x8], UR10 ;  /* 0x0000080a05ff75b2 */ /* 0x0002620008000100 */
[----:B------:R1:W1:Y:S01]  /*05e0*/  SYNCS.EXCH.64 URZ, [UR5+0x30], UR10 ;  /* 0x0000300a05ff75b2 */ /* 0x0002620008000100 */
[----:B------:R1:W1:Y:S01]  /*05f0*/  SYNCS.EXCH.64 URZ, [UR5+0x10], UR10 ;  /* 0x0000100a05ff75b2 */ /* 0x0002620008000100 */
[----:B------:R1:W1:Y:S01]  /*0600*/  SYNCS.EXCH.64 URZ, [UR5+0x38], UR10 ;  /* 0x0000380a05ff75b2 */ /* 0x0002620008000100 */
[----:B------:R1:W1:Y:S01]  /*0610*/  SYNCS.EXCH.64 URZ, [UR5+0x18], UR10 ;  /* 0x0000180a05ff75b2 */ /* 0x0002620008000100 */
[----:B------:R1:W1:Y:S01]  /*0620*/  SYNCS.EXCH.64 URZ, [UR5+0x40], UR10 ;  /* 0x0000400a05ff75b2 */ /* 0x0002620008000100 */
[----:B------:R1:W1:Y:S01]  /*0630*/  SYNCS.EXCH.64 URZ, [UR5+0x20], UR10 ;  /* 0x0000200a05ff75b2 */ /* 0x0002620008000100 */
[----:B------:R1:W1:Y:S01]  /*0640*/  SYNCS.EXCH.64 URZ, [UR5+0x48], UR10 ;  /* 0x0000480a05ff75b2 */ /* 0x0002620008000100 */
[----:B------:R-:W-:Y:S01]  /*0650*/  NOP ;  /* 0x0000000000007918 */ /* 0x000fe20000000000 */
.L_x_9:
[----:B------:R-:W2:Y:S01]  /*0660*/  SHFL.IDX PT, R2, R173, RZ, 0x1f ;  /* 0x00001fffad027589 */ /* 0x000ea200000e0000 */
[----:B------:R-:W-:Y:S01]  /*0670*/  NOP ;  /* 0x0000000000007918 */ /* 0x000fe20000000000 */
[----:B--2---:R-:W-:-:S13]  /*0680*/  ISETP.NE.AND P0, PT, R2, 0x1, PT ;  /* 0x000000010200780c */ /* 0x004fda0003f05270 */
[----:B------:R-:W-:Y:S05]  /*0690*/  @P0 BRA `(.L_x_10) ;  /* 0x0000000000580947 */ /* 0x000fea0003800000 */
[----:B------:R-:W2:Y:S01]  /*06a0*/  S2UR UR7, SR_CgaCtaId ;  /* 0x00000000000779c3 */ /* 0x000ea20000008800 */
[----:B------:R-:W-:Y:S01]  /*06b0*/  UMOV UR9, 0x400 ;  /* 0x0000040000097882 */ /* 0x000fe20000000000 */
[----:B-1----:R-:W-:Y:S01]  /*06c0*/  UMOV UR5, 0x20 ;  /* 0x0000002000057882 */ /* 0x002fe20000000000 */
[----:B------:R-:W-:Y:S01]  /*06d0*/  UMOV UR4, 0x80 ;  /* 0x0000008000047882 */ /* 0x000fe20000000000 */
[----:B------:R-:W-:-:S04]  /*06e0*/  UIADD3 UR10, UPT, UPT, -UR5, 0x100000, URZ ;  /* 0x00100000050a7890 */ /* 0x000fc8000fffe1ff */
[----:B------:R-:W-:Y:S02]  /*06f0*/  USHF.L.U32 UR11, UR10, 0xb, URZ ;  /* 0x0000000b0a0b7899 */ /* 0x000fe400080006ff */
[----:B------:R-:W-:Y:S02]  /*0700*/  USHF.L.U32 UR10, UR10, 0x1, URZ ;  /* 0x000000010a0a7899 */ /* 0x000fe400080006ff */
[----:B------:R-:W-:-:S04]  /*0710*/  UIADD3 UR4, UPT, UPT, -UR4, 0x100000, URZ ;  /* 0x0010000004047890 */ /* 0x000fc8000fffe1ff */
[----:B------:R-:W-:Y:S02]  /*0720*/  USHF.L.U32 UR5, UR4, 0xb, URZ ;  /* 0x0000000b04057899 */ /* 0x000fe400080006ff */
[----:B------:R-:W-:Y:S01]  /*0730*/  USHF.L.U32 UR4, UR4, 0x1, URZ ;  /* 0x0000000104047899 */ /* 0x000fe200080006ff */
[----:B------:R-:W-:Y:S01]  /*0740*/  ELECT P0, URZ, PT ;  /* 0x0000000000ff782f */ /* 0x000fe20003800000 */
[----:B--2---:R-:W-:Y:S01]  /*0750*/  ULEA UR7, UR7, UR9, 0x18 ;  /* 0x0000000907077291 */ /* 0x004fe2000f8ec0ff */
[----:B------:R-:W1:Y:S11]  /*0760*/  FENCE.VIEW.ASYNC.S ;  /* 0x00000000000073c6 */ /* 0x000e760000000000 */
[----:B-1----:R2:W1:Y:S01]  /*0770*/  SYNCS.EXCH.64 URZ, [UR7+0x50], UR10 ;  /* 0x0000500a07ff75b2 */ /* 0x0024620008000100 */
[----:B------:R2:W1:Y:S01]  /*0780*/  SYNCS.EXCH.64 URZ, [UR7+0x70], UR4 ;  /* 0x0000700407ff75b2 */ /* 0x0004620008000100 */
[----:B------:R2:W1:Y:S01]  /*0790*/  SYNCS.EXCH.64 URZ, [UR7+0x58], UR10 ;  /* 0x0000580a07ff75b2 */ /* 0x0004620008000100 */
[----:B------:R2:W1:Y:S01]  /*07a0*/  SYNCS.EXCH.64 URZ, [UR7+0x78], UR4 ;  /* 0x0000780407ff75b2 */ /* 0x0004620008000100 */
[----:B------:R2:W1:Y:S01]  /*07b0*/  SYNCS.EXCH.64 URZ, [UR7+0x60], UR10 ;  /* 0x0000600a07ff75b2 */ /* 0x0004620008000100 */
[----:B------:R2:W1:Y:S01]  /*07c0*/  SYNCS.EXCH.64 URZ, [UR7+0x80], UR4 ;  /* 0x0000800407ff75b2 */ /* 0x0004620008000100 */
[----:B------:R2:W1:Y:S01]  /*07d0*/  SYNCS.EXCH.64 URZ, [UR7+0x68], UR10 ;  /* 0x0000680a07ff75b2 */ /* 0x0004620008000100 */
[----:B------:R2:W1:Y:S02]  /*07e0*/  SYNCS.EXCH.64 URZ, [UR7+0x88], UR4 ;  /* 0x0000880407ff75b2 */ /* 0x0004640008000100 */
[----:B--2---:R-:W-:Y:S01]  /*07f0*/  NOP ;  /* 0x0000000000007918 */ /* 0x004fe20000000000 */
.L_x_10:
[----:B------:R-:W2:Y:S01]  /*0800*/  SHFL.IDX PT, R2, R173, RZ, 0x1f ;  /* 0x00001fffad027589 */ /* 0x000ea200000e0000 */
[----:B------:R-:W-:Y:S01]  /*0810*/  NOP ;  /* 0x0000000000007918 */ /* 0x000fe20000000000 */
[----:B--2---:R-:W-:-:S13]  /*0820*/  ISETP.NE.AND P0, PT, R2, 0x3, PT ;  /* 0x000000030200780c */ /* 0x004fda0003f05270 */
[----:B------:R-:W-:Y:S05]  /*0830*/  @P0 BRA `(.L_x_11) ;  /* 0x0000000000300947 */ /* 0x000fea0003800000 */
[----:B-1----:R-:W1:Y:S01]  /*0840*/  S2UR UR5, SR_CgaCtaId ;  /* 0x00000000000579c3 */ /* 0x002e620000008800 */
        /* <DEDUP_REMOVED lines=8> */
[----:B-1----:R2:W1:Y:S01]  /*08d0*/  SYNCS.EXCH.64 URZ, [UR5+0x90], UR10 ;  /* 0x0000900a05ff75b2 */ /* 0x0024620008000100 */
[----:B------:R2:W1:Y:S02]  /*08e0*/  SYNCS.EXCH.64 URZ, [UR5+0x98], UR10 ;  /* 0x0000980a05ff75b2 */ /* 0x0004640008000100 */
[----:B--2---:R-:W-:Y:S01]  /*08f0*/  NOP ;  /* 0x0000000000007918 */ /* 0x004fe20000000000 */
.L_x_11:
[----:B------:R-:W2:Y:S01]  /*0900*/  SHFL.IDX PT, R2, R173, RZ, 0x1f ;  /* 0x00001fffad027589 */ /* 0x000ea200000e0000 */
[----:B------:R-:W-:Y:S01]  /*0910*/  NOP ;  /* 0x0000000000007918 */ /* 0x000fe20000000000 */
[----:B--2---:R-:W-:-:S13]  /*0920*/  ISETP.NE.AND P0, PT, R2, 0x4, PT ;  /* 0x000000040200780c */ /* 0x004fda0003f05270 */
[----:B------:R-:W-:Y:S05]  /*0930*/  @P0 BRA `(.L_x_12) ;  /* 0x00000000004c0947 */ /* 0x000fea0003800000 */
[----:B-1----:R-:W1:Y:S01]  /*0940*/  S2UR UR5, SR_CgaCtaId ;  /* 0x00000000000579c3 */ /* 0x002e620000008800 */
[----:B------:R-:W-:Y:S01]  /*0950*/  UMOV UR9, 0x100 ;  /* 0x0000010000097882 */ /* 0x000fe20000000000 */
[----:B------:R-:W-:Y:S01]  /*0960*/  UMOV UR7, 0x400 ;  /* 0x0000040000077882 */ /* 0x000fe20000000000 */
[----:B------:R-:W-:Y:S01]  /*0970*/  USEL UR9, UR9, 0xe0, UP2 ;  /* 0x000000e009097887 */ /* 0x000fe20009000000 */
[----:B------:R-:W-:Y:S01]  /*0980*/  UMOV UR4, 0x1 ;  /* 0x0000000100047882 */ /* 0x000fe20000000000 */
[----:B------:R-:W-:Y:S01]  /*0990*/  ELECT P0, URZ, PT ;  /* 0x0000000000ff782f */ /* 0x000fe20003800000 */
[----:B------:R-:W-:-:S04]  /*09a0*/  UIADD3 UR10, UPT, UPT, -UR4, 0x100000, URZ ;  /* 0x00100000040a7890 */ /* 0x000fc8000fffe1ff */
[----:B------:R-:W-:Y:S02]  /*09b0*/  USHF.L.U32 UR11, UR10, 0xb, URZ ;  /* 0x0000000b0a0b7899 */ /* 0x000fe400080006ff */
[----:B------:R-:W-:Y:S02]  /*09c0*/  USHF.L.U32 UR10, UR10, 0x1, URZ ;  /* 0x000000010a0a7899 */ /* 0x000fe400080006ff */
[----:B------:R-:W-:-:S04]  /*09d0*/  UIADD3 UR12, UPT, UPT, -UR9, 0x100000, URZ ;  /* 0x00100000090c7890 */ /* 0x000fc8000fffe1ff */
[----:B------:R-:W-:Y:S02]  /*09e0*/  USHF.L.U32 UR13, UR12, 0xb, URZ ;  /* 0x0000000b0c0d7899 */ /* 0x000fe400080006ff */
[----:B------:R-:W-:Y:S02]  /*09f0*/  USHF.L.U32 UR12, UR12, 0x1, URZ ;  /* 0x000000010c0c7899 */ /* 0x000fe400080006ff */
[----:B-1----:R-:W-:Y:S01]  /*0a00*/  ULEA UR5, UR5, UR7, 0x18 ;  /* 0x0000000705057291 */ /* 0x002fe2000f8ec0ff */
[----:B------:R-:W1:Y:S11]  /*0a10*/  FENCE.VIEW.ASYNC.S ;  /* 0x00000000000073c6 */ /* 0x000e760000000000 */
[----:B-1----:R2:W1:Y:S01]  /*0a20*/  SYNCS.EXCH.64 URZ, [UR5+0xa0], UR10 ;  /* 0x0000a00a05ff75b2 */ /* 0x0024620008000100 */
[----:B------:R2:W1:Y:S01]  /*0a30*/  SYNCS.EXCH.64 URZ, [UR5+0xb0], UR12 ;  /* 0x0000b00c05ff75b2 */ /* 0x0004620008000100 */
[----:B------:R2:W1:Y:S01]  /*0a40*/  SYNCS.EXCH.64 URZ, [UR5+0xa8], UR10 ;  /* 0x0000a80a05ff75b2 */ /* 0x0004620008000100 */
[----:B------:R2:W1:Y:S02]  /*0a50*/  SYNCS.EXCH.64 URZ, [UR5+0xb8], UR12 ;  /* 0x0000b80c05ff75b2 */ /* 0x0004640008000100 */
[----:B--2---:R-:W-:Y:S01]  /*0a60*/  NOP ;  /* 0x0000000000007918 */ /* 0x004fe20000000000 */
.L_x_12:
        /* <DEDUP_REMOVED lines=20> */
[----:B------:R2:W1:Y:S02]  /*0bb0*/  SYNCS.EXCH.64 URZ, [UR7+0xd8], UR4 ;  /* 0x0000d80407ff75b2 */ /* 0x0004640008000100 */
[----:B--2---:R-:W-:Y:S01]  /*0bc0*/  NOP ;  /* 0x0000000000007918 */ /* 0x004fe20000000000 */
.L_x_13:
        /* <DEDUP_REMOVED lines=18> */
.L_x_14:
[----:B-1----:R-:W1:Y:S01]  /*0cf0*/  S2UR UR5, SR_CTAID.X ;  /* 0x00000000000579c3 */ /* 0x002e620000002500 */
[----:B------:R-:W-:-:S05]  /*0d00*/  CS2R.32 R170, SR_CgaSize ;  /* 0x0000000000aa7805 */ /* 0x000fca0000008a00 */
[----:B------:R-:W-:-:S05]  /*0d10*/  IMAD R170, R170, -0xa0, RZ ;  /* 0xffffff60aaaa7824 */ /* 0x000fca00078e02ff */
[----:B------:R-:W-:-:S14]  /*0d20*/  R2UR UR9, R170 ;  /* 0x00000000aa0972ca */ /* 0x000fdc00000e0000 */
[----:B------:R-:W2:Y:S01]  /*0d30*/  LDCU UR9, c[0x0][UR9+0x2b0] ;  /* 0x00005600090977ac */ /* 0x000ea20008000800 */
[----:B------:R-:W-:Y:S01]  /*0d40*/  NOP ;  /* 0x0000000000007918 */ /* 0x000fe20000000000 */
[----:B------:R-:W-:-:S05]  /*0d50*/  CS2R.32 R170, SR_CgaSize ;  /* 0x0000000000aa7805 */ /* 0x000fca0000008a00 */
[----:B------:R-:W-:-:S05]  /*0d60*/  IMAD R170, R170, -0xa0, RZ ;  /* 0xffffff60aaaa7824 */ /* 0x000fca00078e02ff */
[----:B------:R-:W-:-:S14]  /*0d70*/  R2UR UR7, R170 ;  /* 0x00000000aa0772ca */ /* 0x000fdc00000e0000 */
[----:B------:R-:W3:Y:S01]  /*0d80*/  LDCU UR7, c[0x0][UR7+0x2b4] ;  /* 0x00005680070777ac */ /* 0x000ee20008000800 */
[----:B------:R-:W4:Y:S08]  /*0d90*/  S2UR UR4, SR_CTAID.Y ;  /* 0x00000000000479c3 */ /* 0x000f300000002600 */
[----:B------:R-:W3:Y:S01]  /*0da0*/  LDC R9, c[0x0][0xb24] ;  /* 0x0002c900ff097b82 */ /* 0x000ee20000000800 */
[----:B-1----:R-:W-:-:S02]  /*0db0*/  I2FP.F32.U32 R5, UR5 ;  /* 0x0000000500057c45 */ /* 0x002fc40008201000 */
[----:B------:R-:W-:-:S05]  /*0dc0*/  CS2R.32 R3, SR_CgaSize ;  /* 0x0000000000037805 */ /* 0x000fca0000008a00 */
[----:B------:R-:W-:-:S06]  /*0dd0*/  IMAD R3, R3, -0xa0, RZ ;  /* 0xffffff6003037824 */ /* 0x000fcc00078e02ff */
[----:B------:R-:W1:Y:S01]  /*0de0*/  LDC R3, c[0x0][R3+0x2a0] ;  /* 0x0000a80003037b82 */ /* 0x000e620000000800 */
[----:B------:R-:W-:Y:S01]  /*0df0*/  MOV R21, UR5 ;  /* 0x0000000500157c02 */ /* 0x000fe20008000f00 */
[----:B--2---:R-:W-:Y:S01]  /*0e00*/  FMUL R5, R5, UR9 ;  /* 0x0000000905057c20 */ /* 0x004fe20008400000 */
[----:B----4-:R-:W-:Y:S02]  /*0e10*/  I2FP.F32.U32 R4, UR4 ;  /* 0x0000000400047c45 */ /* 0x010fe40008201000 */
[----:B------:R-:W-:-:S05]  /*0e20*/  CS2R.32 R2, SR_CgaSize ;  /* 0x0000000000027805 */ /* 0x000fca0000008a00 */
[----:B------:R-:W-:-:S06]  /*0e30*/  IMAD R2, R2, -0xa0, RZ ;  /* 0xffffff6002027824 */ /* 0x000fcc00078e02ff */
[----:B------:R-:W2:Y:S01]  /*0e40*/  LDC R2, c[0x0][R2+0x2a4] ;  /* 0x0000a90002027b82 */ /* 0x000ea20000000800 */
[----:B------:R-:W4:Y:S01]  /*0e50*/  F2I.U32.TRUNC.NTZ R170, R5 ;  /* 0x0000000500aa7305 */ /* 0x000f22000020f000 */
[----:B------:R-:W-:Y:S01]  /*0e60*/  MOV R20, UR4 ;  /* 0x0000000400147c02 */ /* 0x000fe20008000f00 */
[----:B---3--:R-:W-:-:S05]  /*0e70*/  FMUL R4, R4, UR7 ;  /* 0x0000000704047c20 */ /* 0x008fca0008400000 */
[----:B------:R-:W-:Y:S01]  /*0e80*/  BAR.SYNC.DEFER_BLOCKING 0x0 ;  /* 0x0000000000007b1d */ /* 0x000fe20000010000 */
[----:B------:R-:W-:-:S05]  /*0e90*/  ISETP.GE.AND P0, PT, R9, 0x1, PT ;  /* 0x000000010900780c */ /* 0x000fca0003f06270 */
[----:B------:R-:W3:Y:S02]  /*0ea0*/  F2I.U32.TRUNC.NTZ R147, R4 ;  /* 0x0000000400937305 */ /* 0x000ee4000020f000 */
[----:B------:R-:W2:Y:S01]  /*0eb0*/  S2UR UR36, SR_CTAID.Z ;  /* 0x00000000002479c3 */ /* 0x000ea20000002700 */
[----:B----4-:R-:W-:-:S05]  /*0ec0*/  IADD3 R170, PT, PT, -R170, RZ, RZ ;  /* 0x000000ffaaaa7210 */ /* 0x010fca0007ffe1ff */
[----:B-1----:R-:W-:Y:S01]  /*0ed0*/  IMAD R170, R3, R170, UR5 ;  /* 0x0000000503aa7e24 */ /* 0x002fe2000f8e02aa */
[----:B---3--:R-:W-:-:S05]  /*0ee0*/  IADD3 R147, PT, PT, -R147, RZ, RZ ;  /* 0x000000ff93937210 */ /* 0x008fca0007ffe1ff */
[----:B--2---:R-:W-:Y:S01]  /*0ef0*/  IMAD R147, R2, R147, UR4 ;  /* 0x0000000402937e24 */ /* 0x004fe2000f8e0293 */
[----:B------:R-:W-:Y:S06]  /*0f00*/  @!P0 BRA `(.L_x_15) ;  /* 0x0000000000b88947 */ /* 0x000fec0003800000 */
[----:B------:R-:W1:Y:S01]  /*0f10*/  LDC.64 R4, c[0x0][0xb18] ;  /* 0x0002c600ff047b82 */ /* 0x000e620000000a00 */
[----:B------:R-:W-:-:S07]  /*0f20*/  ISETP.NE.AND P0, PT, R9, 0x1, PT ;  /* 0x000000010900780c */ /* 0x000fce0003f05270 */
[----:B------:R-:W2:Y:S08]  /*0f30*/  LDC R10, c[0x0][0xb0c] ;  /* 0x0002c300ff0a7b82 */ /* 0x000eb00000000800 */
[----:B------:R-:W3:Y:S08]  /*0f40*/  LDC R11, c[0x0][0x370] ;  /* 0x0000dc00ff0b7b82 */ /* 0x000ef00000000800 */
[----:B------:R-:W4:Y:S01]  /*0f50*/  LDC R12, c[0x0][0x374] ;  /* 0x0000dd00ff0c7b82 */ /* 0x000f220000000800 */
[----:B-1----:R-:W-:-:S07]  /*0f60*/  ISETP.NE.AND P1, PT, R4, 0x1, PT ;  /* 0x000000010400780c */ /* 0x002fce0003f25270 */
[----:B------:R-:W3:Y:S01]  /*0f70*/  LDC.64 R6, c[0x0][0xb10] ;  /* 0x0002c400ff067b82 */ /* 0x000ee20000000a00 */
[----:B--2---:R-:W-:-:S07]  /*0f80*/  ISETP.NE.AND P2, PT, R10, 0x1, PT ;  /* 0x000000010a00780c */ /* 0x004fce0003f45270 */
[----:B------:R-:W1:Y:S08]  /*0f90*/  LDC R8, c[0x0][0xb20] ;  /* 0x0002c800ff087b82 */ /* 0x000e700000000800 */
[----:B------:R-:W2:Y:S01]  /*0fa0*/  LDC.64 R2, c[0x0][0xb28] ;  /* 0x0002ca00ff027b82 */ /* 0x000ea20000000a00 */
[----:B----4-:R-:W-:-:S04]  /*0fb0*/  IMAD.HI.U32 R13, R12, R5, RZ ;  /* 0x000000050c0d7227 */ /* 0x010fc800078e00ff */
[----:B------:R-:W-:-:S04]  /*0fc0*/  IMAD.HI.U32 R5, R20, R5, RZ ;  /* 0x0000000514057227 */ /* 0x000fc800078e00ff */
[----:B---3--:R-:W-:-:S04]  /*0fd0*/  IMAD.HI.U32 R14, R11, R6, RZ ;  /* 0x000000060b0e7227 */ /* 0x008fc800078e00ff */
[C---:B------:R-:W-:Y:S01]  /*0fe0*/  IMAD.HI.U32 R16, R21.reuse, R6, RZ ;  /* 0x0000000615107227 */ /* 0x040fe200078e00ff */
[-C--:B------:R-:W-:Y:S02]  /*0ff0*/  @P2 SHF.R.U32.HI R11, RZ, R7.reuse, R14 ;  /* 0x00000007ff0b2219 */ /* 0x080fe4000001160e */
[-C--:B-1----:R-:W-:Y:S02]  /*1000*/  @P1 SHF.R.U32.HI R12, RZ, R8.reuse, R13 ;  /* 0x00000008ff0c1219 */ /* 0x082fe4000001160d */
[----:B------:R-:W-:Y:S02]  /*1010*/  SHF.R.U32.HI R5, RZ, R8, R5 ;  /* 0x00000008ff057219 */ /* 0x000fe40000011605 */
[----:B------:R-:W-:Y:S02]  /*1020*/  SHF.R.U32.HI R16, RZ, R7, R16 ;  /* 0x00000007ff107219 */ /* 0x000fe40000011610 */
[----:B------:R-:W-:Y:S01]  /*1030*/  SEL R5, R20, R5, !P1 ;  /* 0x0000000514057207 */ /* 0x000fe20004800000 */
[----:B--2---:R-:W-:Y:S01]  /*1040*/  IMAD.HI.U32 R14, R12, R2, RZ ;  /* 0x000000020c0e7227 */ /* 0x004fe200078e00ff */
[----:B------:R-:W-:-:S02]  /*1050*/  SEL R7, R21, R16, !P2 ;  /* 0x0000001015077207 */ /* 0x000fc40005000000 */
[----:B------:R-:W-:Y:S01]  /*1060*/  IADD3 R13, PT, PT, -R5, RZ, RZ ;  /* 0x000000ff050d7210 */ /* 0x000fe20007ffe1ff */
[----:B------:R-:W-:Y:S01]  /*1070*/  IMAD.HI.U32 R6, R11, R2, RZ ;  /* 0x000000020b067227 */ /* 0x000fe200078e00ff */
[----:B------:R-:W-:-:S03]  /*1080*/  @P0 SHF.R.U32.HI R12, RZ, R3, R14 ;  /* 0x00000003ff0c0219 */ /* 0x000fc6000001160e */
[----:B------:R-:W-:Y:S01]  /*1090*/  IMAD R13, R4, R13, R20 ;  /* 0x0000000d040d7224 */ /* 0x000fe200078e0214 */
[----:B------:R-:W-:Y:S01]  /*10a0*/  @P0 SHF.R.U32.HI R11, RZ, R3, R6 ;  /* 0x00000003ff0b0219 */ /* 0x000fe20000011606 */
[----:B------:R-:W-:-:S04]  /*10b0*/  IMAD R12, R12, R9, RZ ;  /* 0x000000090c0c7224 */ /* 0x000fc800078e02ff */
[----:B------:R-:W-:Y:S01]  /*10c0*/  IMAD R6, R11, R9, RZ ;  /* 0x000000090b067224 */ /* 0x000fe200078e02ff */
[----:B------:R-:W-:-:S04]  /*10d0*/  ISETP.GE.AND P1, PT, R5, R12, PT ;  /* 0x0000000c0500720c */ /* 0x000fc80003f26270 */
[----:B------:R-:W-:Y:S01]  /*10e0*/  ISETP.GE.OR P1, PT, R7, R6, P1 ;  /* 0x000000060700720c */ /* 0x000fe20000f26670 */
[----:B------:R-:W-:-:S05]  /*10f0*/  IMAD.HI.U32 R6, R5, R2, RZ ;  /* 0x0000000205067227 */ /* 0x000fca00078e00ff */
[----:B------:R-:W-:-:S04]  /*1100*/  SHF.R.U32.HI R6, RZ, R3, R6 ;  /* 0x00000003ff067219 */ /* 0x000fc80000011606 */
[----:B------:R-:W-:-:S03]  /*1110*/  SEL R6, R5, R6, !P0 ;  /* 0x0000000605067207 */ /* 0x000fc60004000000 */
[----:B------:R-:W-:Y:S01]  /*1120*/  @!P1 IMAD.HI.U32 R8, R7, R2, RZ ;  /* 0x0000000207089227 */ /* 0x000fe200078e00ff */
[----:B------:R-:W-:-:S04]  /*1130*/  IADD3 R2, PT, PT, -R6, RZ, RZ ;  /* 0x000000ff06027210 */ /* 0x000fc80007ffe1ff */
[----:B------:R-:W-:Y:S01]  /*1140*/  @!P1 SHF.R.U32.HI R8, RZ, R3, R8 ;  /* 0x00000003ff089219 */ /* 0x000fe20000011608 */
[----:B------:R-:W-:-:S03]  /*1150*/  IMAD R2, R9, R2, R5 ;  /* 0x0000000209027224 */ /* 0x000fc600078e0205 */
[----:B------:R-:W-:-:S05]  /*1160*/  @!P1 SEL R3, R7, R8, !P0 ;  /* 0x0000000807039207 */ /* 0x000fca0004000000 */
[--C-:B------:R-:W-:Y:S02]  /*1170*/  @!P1 IMAD.IADD R6, R6, 0x1, -R3.reuse ;  /* 0x0000000106069824 */ /* 0x100fe400078e0a03 */
[----:B------:R-:W-:Y:S01]  /*1180*/  @!P1 IMAD R3, R2, R11, R3 ;  /* 0x0000000b02039224 */ /* 0x000fe200078e0203 */
[----:B------:R-:W-:Y:S01]  /*1190*/  IADD3 R2, PT, PT, -R7, RZ, RZ ;  /* 0x000000ff07027210 */ /* 0x000fe20007ffe1ff */
[----:B------:R-:W-:Y:S02]  /*11a0*/  @!P1 IMAD R5, R6, R9, R7 ;  /* 0x0000000906059224 */ /* 0x000fe400078e0207 */
[----:B------:R-:W-:Y:S02]  /*11b0*/  @!P1 IMAD.MOV.U32 R7, RZ, RZ, R3 ;  /* 0x000000ffff079224 */ /* 0x000fe400078e0003 */
[----:B------:R-:W-:Y:S02]  /*11c0*/  IMAD R2, R10, R2, R21 ;  /* 0x000000020a027224 */ /* 0x000fe400078e0215 */
[----:B------:R-:W-:-:S02]  /*11d0*/  IMAD R20, R5, R4, R13 ;  /* 0x0000000405147224 */ /* 0x000fc400078e020d */
[----:B------:R-:W-:Y:S02]  /*11e0*/  IMAD R21, R7, R10, R2 ;  /* 0x0000000a07157224 */ /* 0x000fe400078e0202 */
.L_x_15:
[----:B------:R-:W1:Y:S01]  /*11f0*/  LDCU UR4, c[0x0][0xb30] ;  /* 0x00016600ff0477ac */ /* 0x000e620008000800 */
[----:B------:R-:W2:Y:S08]  /*1200*/  S2UR UR37, SR_CgaCtaId ;  /* 0x00000000002579c3 */ /* 0x000eb00000008800 */
[----:B------:R-:W3:Y:S01]  /*1210*/  LDC R72, c[0x0][0xb24] ;  /* 0x0002c900ff487b82 */ /* 0x000ee20000000800 */
[----:B-1----:R-:W-:-:S09]  /*1220*/  UISETP.NE.AND UP1, UPT, UR4, 0x1, UPT ;  /* 0x000000010400788c */ /* 0x002fd2000bf25270 */
[----:B--2---:R-:W-:Y:S05]  /*1230*/  BRA.U UP1, `(.L_x_16) ;  /* 0x0000000101407547 */ /* 0x004fea000b800000 */
[----:B------:R-:W1:Y:S08]  /*1240*/  LDC.64 R4, c[0x0][0xb10] ;  /* 0x0002c400ff047b82 */ /* 0x000e700000000a00 */
[----:B------:R-:W2:Y:S08]  /*1250*/  LDC.64 R2, c[0x0][0xb18] ;  /* 0x0002c600ff027b82 */ /* 0x000eb00000000a00 */
[----:B------:R-:W4:Y:S08]  /*1260*/  LDC R6, c[0x0][0xb20] ;  /* 0x0002c800ff067b82 */ /* 0x000f300000000800 */
[----:B------:R-:W3:Y:S01]  /*1270*/  LDC R8, c[0x0][0xb0c] ;  /* 0x0002c300ff087b82 */ /* 0x000ee20000000800 */
[----:B-1----:R-:W-:-:S05]  /*1280*/  IMAD.HI.U32 R4, R21, R4, RZ ;  /* 0x0000000415047227 */ /* 0x002fca00078e00ff */
[----:B------:R-:W-:Y:S01]  /*1290*/  SHF.R.U32.HI R4, RZ, R5, R4 ;  /* 0x00000005ff047219 */ /* 0x000fe20000011604 */
[----:B--2---:R-:W-:Y:S01]  /*12a0*/  IMAD.HI.U32 R3, R20, R3, RZ ;  /* 0x0000000314037227 */ /* 0x004fe200078e00ff */
[----:B------:R-:W-:-:S04]  /*12b0*/  ISETP.NE.AND P0, PT, R2, 0x1, PT ;  /* 0x000000010200780c */ /* 0x000fc80003f05270 */
[----:B----4-:R-:W-:-:S04]  /*12c0*/  SHF.R.U32.HI R3, RZ, R6, R3 ;  /* 0x00000006ff037219 */ /* 0x010fc80000011603 */
[----:B------:R-:W-:Y:S02]  /*12d0*/  SEL R3, R20, R3, !P0 ;  /* 0x0000000314037207 */ /* 0x000fe40004000000 */
[----:B---3--:R-:W-:-:S04]  /*12e0*/  ISETP.NE.AND P1, PT, R8, 0x1, PT ;  /* 0x000000010800780c */ /* 0x008fc80003f25270 */
[----:B------:R-:W-:-:S05]  /*12f0*/  SEL R4, R21, R4, !P1 ;  /* 0x0000000415047207 */ /* 0x000fca0004800000 */
[----:B------:R-:W-:Y:S02]  /*1300*/  IMAD.IADD R5, R3, 0x1, -R4 ;  /* 0x0000000103057824 */ /* 0x000fe400078e0a04 */
[----:B------:R-:W-:Y:S02]  /*1310*/  IMAD.IADD R3, R4, 0x1, -R3 ;  /* 0x0000000104037824 */ /* 0x000fe400078e0a03 */
[----:B------:R-:W-:Y:S02]  /*1320*/  IMAD R21, R5, R8, R21 ;  /* 0x0000000805157224 */ /* 0x000fe400078e0215 */
[----:B------:R-:W-:-:S07]  /*1330*/  IMAD R20, R3, R2, R20 ;  /* 0x0000000203147224 */ /* 0x000fce00078e0214 */
.L_x_16:
[----:B------:R-:W-:Y:S01]  /*1340*/  BAR.SYNC.DEFER_BLOCKING 0x0 ;  /* 0x0000000000007b1d */ /* 0x000fe20000010000 */
[----:B------:R-:W-:Y:S01]  /*1350*/  UISETP.NE.AND UP1, UPT, UR8, 0x2, UPT ;  /* 0x000000020800788c */ /* 0x000fe2000bf25270 */
[----:B------:R-:W-:Y:S02]  /*1360*/  ISETP.NE.OR P5, PT, R0, 0x2, !P5 ;  /* 0x000000020000780c */ /* 0x000fe40006fa5670 */
[----:B------:R-:W-:-:S06]  /*1370*/  LOP3.LUT R2, R185, 0x1f, RZ, 0xc0, !PT ;  /* 0x0000001fb9027812 */ /* 0x000fcc00078ec0ff */
[----:B------:R-:W-:Y:S05]  /*1380*/  BRA.U UP1, `(.L_x_17) ;  /* 0x0000001101807547 */ /* 0x000fea000b800000 */
[----:B------:R-:W1:Y:S01]  /*1390*/  LDCU UR13, c[0x0][0x38c] ;  /* 0x00007180ff0d77ac */ /* 0x000e620008000800 */
[----:B------:R-:W2:Y:S01]  /*13a0*/  LDC R9, c[0x0][0x370] ;  /* 0x0000dc00ff097b82 */ /* 0x000ea20000000800 */
[----:B------:R-:W-:Y:S01]  /*13b0*/  PLOP3.LUT P1, PT, PT, PT, UP2, 0x80, 0x8 ;  /* 0x000000000008781c */ /* 0x000fe20003f2f028 */
[----:B------:R-:W-:Y:S01]  /*13c0*/  IMAD.MOV.U32 R15, RZ, RZ, 0x1 ;  /* 0x00000001ff0f7424 */ /* 0x000fe200078e00ff */
[----:B------:R-:W-:Y:S01]  /*13d0*/  ISETP.EQ.OR P4, PT, R2, RZ, P5 ;  /* 0x000000ff0200720c */ /* 0x000fe20002f82670 */
[----:B------:R-:W-:Y:S01]  /*13e0*/  IMAD.MOV.U32 R14, RZ, RZ, RZ ;  /* 0x000000ffff0e7224 */ /* 0x000fe200078e00ff */
[----:B------:R-:W-:Y:S02]  /*13f0*/  PLOP3.LUT P1, PT, P1, PT, PT, 0x8, 0x80 ;  /* 0x000000000080781c */ /* 0x000fe40000f2e170 */
[----:B------:R-:W-:Y:S01]  /*1400*/  CS2R R12, SRZ ;  /* 0x00000000000c7805 */ /* 0x000fe2000001ff00 */
[----:B------:R-:W-:Y:S01]  /*1410*/  IMAD.MOV.U32 R10, RZ, RZ, 0x1 ;  /* 0x00000001ff0a7424 */ /* 0x000fe200078e00ff */
[----:B------:R-:W4:Y:S01]  /*1420*/  LDC R0, c[0x0][0x374] ;  /* 0x0000dd00ff007b82 */ /* 0x000f220000000800 */
[----:B------:R-:W2:Y:S01]  /*1430*/  LDCU.64 UR22, c[0x0][0x348] ;  /* 0x00006900ff1677ac */ /* 0x000ea20008000a00 */
[----:B------:R-:W-:Y:S01]  /*1440*/  UMOV UR6, URZ ;  /* 0x000000ff00067c82 */ /* 0x000fe20008000000 */
[----:B-1----:R-:W-:-:S04]  /*1450*/  UIADD3 UR5, UPT, UPT, UR13, 0x3f, URZ ;  /* 0x0000003f0d057890 */ /* 0x002fc8000fffe0ff */
[----:B------:R-:W-:-:S04]  /*1460*/  USHF.R.S32.HI UR4, URZ, 0x1f, UR5 ;  /* 0x0000001fff047899 */ /* 0x000fc80008011405 */
[----:B------:R-:W-:-:S04]  /*1470*/  ULEA.HI UR4, UR4, UR5, URZ, 0x6 ;  /* 0x0000000504047291 */ /* 0x000fc8000f8f30ff */
[----:B------:R-:W-:Y:S02]  /*1480*/  USHF.R.S32.HI UR15, URZ, 0x6, UR4 ;  /* 0x00000006ff0f7899 */ /* 0x000fe40008011404 */
[----:B------:R-:W-:Y:S02]  /*1490*/  UIADD3 UR4, UPT, UPT, UR13, -0x1, URZ ;  /* 0xffffffff0d047890 */ /* 0x000fe4000fffe0ff */
[----:B------:R-:W-:Y:S02]  /*14a0*/  UISETP.LT.U32.AND UP0, UPT, UR15, 0x5, UPT ;  /* 0x000000050f00788c */ /* 0x000fe4000bf01070 */
[----:B------:R-:W-:Y:S02]  /*14b0*/  UISETP.GE.U32.AND UP1, UPT, UR4, -0x7f, UPT ;  /* 0xffffff810400788c */ /* 0x000fe4000bf26070 */
[----:B------:R-:W-:Y:S02]  /*14c0*/  USEL UR14, UR15, 0x5, UP0 ;  /* 0x000000050f0e7887 */ /* 0x000fe40008000000 */
[----:B------:R-:W-:-:S02]  /*14d0*/  UIADD3 UR13, UPT, UPT, UR13, 0x7e, URZ ;  /* 0x0000007e0d0d7890 */ /* 0x000fc4000fffe0ff */
[----:B------:R-:W-:Y:S02]  /*14e0*/  UIADD3 UR5, UPT, UPT, UR14, -0x1, URZ ;  /* 0xffffffff0e057890 */ /* 0x000fe4000fffe0ff */
[----:B------:R-:W-:-:S03]  /*14f0*/  UIADD3 UR7, UPT, UPT, UR15, -UR14, URZ ;  /* 0x8000000e0f077290 */ /* 0x000fc6000fffe0ff */
[----:B------:R-:W-:-:S04]  /*1500*/  @UP1 UIADD3 UR5, UPT, UPT, UR14, URZ, URZ ;  /* 0x000000ff0e051290 */ /* 0x000fc8000fffe0ff */
[----:B--2---:R-:W-:-:S12]  /*1510*/  UIADD3 UR5, UPT, UPT, UR5, 0x1, URZ ;  /* 0x0000000105057890 */ /* 0x004fd8000fffe0ff */
.L_x_35:
[----:B------:R-:W-:Y:S01]  /*1520*/  UISETP.NE.AND UP0, UPT, UR37, URZ, UPT ;  /* 0x000000ff2500728c */ /* 0x000fe2000bf05270 */
[----:B------:R-:W1:Y:S08]  /*1530*/  S2UR UR37, SR_CgaCtaId ;  /* 0x00000000002579c3 */ /* 0x000e700000008800 */
[----:B------:R-:W-:Y:S05]  /*1540*/  BRA.U UP0, `(.L_x_18) ;  /* 0x0000000100347547 */ /* 0x000fea000b800000 */
[----:B------:R-:W2:Y:S01]  /*1550*/  S2R R2, SR_CgaCtaId ;  /* 0x0000000000027919 */ /* 0x000ea20000008800 */
[----:B------:R-:W-:-:S04]  /*1560*/  MOV R3, 0x400 ;  /* 0x0000040000037802 */ /* 0x000fc80000000f00 */
[----:B--2---:R-:W-:Y:S02]  /*1570*/  LEA R3, R2, R3, 0x18 ;  /* 0x0000000302037211 */ /* 0x004fe400078ec0ff */
[----:B------:R-:W-:-:S03]  /*1580*/  SHF.L.U32 R2, R10, 0x1f, RZ ;  /* 0x0000001f0a027819 */ /* 0x000fc600000006ff */
[----:B------:R-:W-:-:S04]  /*1590*/  IMAD R3, R12, 0x8, R3 ;  /* 0x000000080c037824 */ /* 0x000fc800078e0203 */
[----:B------:R-:W2:Y:S02]  /*15a0*/  SYNCS.PHASECHK.TRANS64.TRYWAIT P0, [R3+URZ+0xf0], R2 ;  /* 0x0000f002030075a7 */ /* 0x000ea400080011ff */
[----:B--2---:R-:W-:Y:S05]  /*15b0*/  @!P0 BRA `(.L_x_19) ;  /* 0x0000009800788947 */ /* 0x004fea0003800000 */
.L_x_127:
[----:B------:R-:W-:Y:S01]  /*15c0*/  VIADD R12, R12, 0x1 ;  /* 0x000000010c0c7836 */ /* 0x000fe20000000000 */
[----:B------:R2:W-:Y:S04]  /*15d0*/  SYNCS.ARRIVE.TRANS64.A1T0 RZ, [R3+URZ+0xe0], RZ ;  /* 0x0000e0ff03ff79a7 */ /* 0x0005e800081000ff */
[----:B------:R-:W-:-:S04]  /*15e0*/  ISETP.NE.AND P0, PT, R12, 0x2, PT ;  /* 0x000000020c00780c */ /* 0x000fc80003f05270 */
[----:B------:R-:W-:Y:S02]  /*15f0*/  SEL R12, R12, RZ, P0 ;  /* 0x000000ff0c0c7207 */ /* 0x000fe40000000000 */
[----:B--2---:R-:W-:-:S04]  /*1600*/  SEL R3, RZ, 0x1, P0 ;  /* 0x00000001ff037807 */ /* 0x004fc80000000000 */
[----:B------:R-:W-:-:S07]  /*1610*/  LOP3.LUT R10, R10, R3, RZ, 0x3c, !PT ;  /* 0x000000030a0a7212 */ /* 0x000fce00078e3cff */
.L_x_18:
[----:B------:R-:W-:Y:S01]  /*1620*/  UMOV UR4, 0x400 ;  /* 0x0000040000047882 */ /* 0x000fe20000000000 */
[----:B------:R-:W-:Y:S01]  /*1630*/  SHF.L.U32 R2, R15, 0x1f, RZ ;  /* 0x0000001f0f027819 */ /* 0x000fe200000006ff */
[----:B-1----:R-:W-:Y:S01]  /*1640*/  ULEA UR4, UR37, UR4, 0x18 ;  /* 0x0000000425047291 */ /* 0x002fe2000f8ec0ff */
[----:B------:R-:W-:Y:S01]  /*1650*/  R2UR UR35, R21 ;  /* 0x00000000152372ca */ /* 0x000fe200000e0000 */
[----:B------:R-:W-:Y:S01]  /*1660*/  UISETP.GE.U32.AND UP0, UPT, UR13, 0x7f, UPT ;  /* 0x0000007f0d00788c */ /* 0x000fe2000bf06070 */
[----:B------:R-:W-:Y:S01]  /*1670*/  R2UR UR11, R20 ;  /* 0x00000000140b72ca */ /* 0x000fe200000e0000 */
[----:B------:R-:W-:Y:S01]  /*1680*/  ULEA UR8, UR6, UR4, 0x3 ;  /* 0x0000000406087291 */ /* 0x000fe2000f8e18ff */
[----:B------:R-:W-:-:S08]  /*1690*/  UMOV UR24, URZ ;  /* 0x000000ff00187c82 */ /* 0x000fd00008000000 */
[----:B------:R1:W2:Y:S01]  /*16a0*/  SYNCS.PHASECHK.TRANS64.TRYWAIT P0, [UR8+0x28], R2 ;  /* 0x00002802ff0075a7 */ /* 0x0002a20008001108 */
[----:B------:R-:W-:Y:S02]  /*16b0*/  USHF.L.U32 UR35, UR35, 0x7, URZ ;  /* 0x0000000723237899 */ /* 0x000fe400080006ff */
[----:B------:R-:W-:Y:S01]  /*16c0*/  USHF.L.U32 UR11, UR11, 0x8, URZ ;  /* 0x000000080b0b7899 */ /* 0x000fe200080006ff */
[----:B------:R-:W-:Y:S11]  /*16d0*/  BRA.U !UP0, `(.L_x_20) ;  /* 0x0000000108a87547 */ /* 0x000ff6000b800000 */
[----:B------:R-:W-:Y:S01]  /*16e0*/  UMOV UR16, URZ ;  /* 0x000000ff00107c82 */ /* 0x000fe20008000000 */
[----:B------:R-:W-:-:S05]  /*16f0*/  UMOV UR17, UR6 ;  /* 0x0000000600117c82 */ /* 0x000fca0008000000 */
.L_x_25:
[----:B-1----:R-:W-:Y:S01]  /*1700*/  ULEA UR33, UR17, UR4, 0x3 ;  /* 0x0000000411217291 */ /* 0x002fe2000f8e18ff */
[----:B--2---:R-:W-:Y:S01]  /*1710*/  @!P5 MOV R3, 0x6000 ;  /* 0x000060000003d802 */ /* 0x004fe20000000f00 */
[----:B--2---:R-:W-:Y:S10]  /*1720*/  @P0 BRA `(.L_x_21) ;  /* 0x00000000000c0947 */ /* 0x004ff40003800000 */
[----:B------:R-:W-:-:S04]  /*1730*/  SHF.L.U32 R5, R15, 0x1f, RZ ;  /* 0x0000001f0f057819 */ /* 0x000fc800000006ff */
[----:B------:R-:W2:Y:S02]  /*1740*/  SYNCS.PHASECHK.TRANS64.TRYWAIT P0, [UR33+0x28], R5 ;  /* 0x00002805ff0075a7 */ /* 0x000ea40008001121 */
[----:B--2---:R-:W-:Y:S05]  /*1750*/  @!P0 BRA `(.L_x_22) ;  /* 0x0000009800248947 */ /* 0x004fea0003800000 */
.L_x_21:
[----:B------:R2:W-:Y:S01]  /*1760*/  @!P5 SYNCS.ARRIVE.TRANS64 RZ, [UR33], R3 ;  /* 0x00000003ffffd9a7 */ /* 0x0005e20008000021 */
[----:B------:R-:W-:Y:S04]  /*1770*/  BSSY.RECONVERGENT B0, `(.L_x_23) ;  /* 0x0000003000007945 */ /* 0x000fe80003800200 */
[----:B------:R-:W-:Y:S05]  /*1780*/  @P4 BRA `(.L_x_24) ;  /* 0x0000000000044947 */ /* 0x000fea0003800000 */
[----:B------:R-:W-:Y:S05]  /*1790*/  BPT.TRAP 0x1 ;  /* 0x000000040000795c */ /* 0x000fea0000300000 */
.L_x_24:
[----:B------:R-:W-:Y:S05]  /*17a0*/  BSYNC.RECONVERGENT B0 ;  /* 0x0000000000007941 */ /* 0x000fea0003800200 */
.L_x_23:
[----:B------:R-:W-:Y:S02]  /*17b0*/  UIADD3 UR6, UPT, UPT, UR17, 0x1, URZ ;  /* 0x0000000111067890 */ /* 0x000fe4000fffe0ff */
[----:B------:R-:W-:Y:S02]  /*17c0*/  ULEA UR32, UR17, UR4, 0xd ;  /* 0x0000000411207291 */ /* 0x000fe4000f8e68ff */
[----:B------:R-:W-:Y:S02]  /*17d0*/  UISETP.NE.AND UP0, UPT, UR6, 0x5, UPT ;  /* 0x000000050600788c */ /* 0x000fe4000bf05270 */
[----:B------:R-:W-:Y:S02]  /*17e0*/  UIADD3 UR26, UP1, UPT, UR22, 0x80, URZ ;  /* 0x00000080161a7890 */ /* 0x000fe4000ff3e0ff */
[----:B------:R-:W-:Y:S02]  /*17f0*/  USEL UR9, URZ, 0x1, UP0 ;  /* 0x00000001ff097887 */ /* 0x000fe40008000000 */
[----:B------:R-:W-:-:S02]  /*1800*/  USEL UR6, UR6, URZ, UP0 ;  /* 0x000000ff06067287 */ /* 0x000fc40008000000 */
[----:B------:R-:W-:Y:S02]  /*1810*/  UIADD3 UR20, UP0, UPT, UR22, 0x180, URZ ;  /* 0x0000018016147890 */ /* 0x000fe4000ff1e0ff */
[----:B------:R-:W-:Y:S01]  /*1820*/  ULEA UR8, UR6, UR4, 0x3 ;  /* 0x0000000406087291 */ /* 0x000fe2000f8e18ff */
[----:B------:R-:W-:Y:S01]  /*1830*/  LOP3.LUT R15, R15, UR9, RZ, 0x3c, !PT ;  /* 0x000000090f0f7c12 */ /* 0x000fe2000f8e3cff */
[----:B------:R-:W-:Y:S02]  /*1840*/  USHF.L.U32 UR34, UR16, 0x6, URZ ;  /* 0x0000000610227899 */ /* 0x000fe400080006ff */
[----:B------:R-:W-:Y:S01]  /*1850*/  UIADD3.X UR27, UPT, UPT, URZ, UR23, URZ, UP1, !UPT ;  /* 0x00000017ff1b7290 */ /* 0x000fe20008ffe4ff */
[----:B-1----:R-:W-:Y:S01]  /*1860*/  SHF.L.U32 R2, R15, 0x1f, RZ ;  /* 0x0000001f0f027819 */ /* 0x002fe200000006ff */
[----:B------:R-:W-:Y:S02]  /*1870*/  UIADD3 UR32, UPT, UPT, UR32, 0xc400, URZ ;  /* 0x0000c40020207890 */ /* 0x000fe4000fffe0ff */
[----:B------:R-:W-:Y:S01]  /*1880*/  UIADD3.X UR21, UPT, UPT, URZ, UR23, URZ, UP0, !UPT ;  /* 0x00000017ff157290 */ /* 0x000fe200087fe4ff */
[----:B------:R1:W1:Y:S01]  /*1890*/  SYNCS.PHASECHK.TRANS64.TRYWAIT P0, [UR8+0x28], R2 ;  /* 0x00002802ff0075a7 */ /* 0x0002620008001108 */
[----:B------:R-:W-:Y:S01]  /*18a0*/  ULEA UR8, UR17, UR4, 0xe ;  /* 0x0000000411087291 */ /* 0x000fe2000f8e70ff */
[----:B------:R-:W-:Y:S01]  /*18b0*/  UMOV UR18, 0x0 ;  /* 0x0000000000127882 */ /* 0x000fe20000000000 */
[----:B------:R-:W-:-:S02]  /*18c0*/  UMOV UR19, 0x10000000 ;  /* 0x1000000000137882 */ /* 0x000fc40000000000 */
[----:B------:R-:W-:Y:S01]  /*18d0*/  UIADD3 UR8, UPT, UPT, UR8, 0x16400, URZ ;  /* 0x0001640008087890 */ /* 0x000fe2000fffe0ff */
[----:B------:R1:W-:Y:S01]  /*18e0*/  UTMALDG.3D [UR32], [UR26], desc[UR18] ;  /* 0x000012201a0075b4 */ /* 0x0003e20008011000 */
[----:B------:R-:W-:Y:S01]  /*18f0*/  UMOV UR12, UR36 ;  /* 0x00000024000c7c82 */ /* 0x000fe20008000000 */
[----:B------:R-:W-:Y:S01]  /*1900*/  UMOV UR9, UR33 ;  /* 0x0000002100097c82 */ /* 0x000fe20008000000 */
[----:B------:R-:W-:Y:S01]  /*1910*/  UMOV UR10, UR34 ;  /* 0x00000022000a7c82 */ /* 0x000fe20008000000 */
[----:B------:R-:W-:Y:S01]  /*1920*/  UIADD3 UR16, UPT, UPT, UR16, 0x1, URZ ;  /* 0x0000000110107890 */ /* 0x000fe2000fffe0ff */
[----:B------:R-:W-:Y:S01]  /*1930*/  UMOV UR24, UR5 ;  /* 0x0000000500187c82 */ /* 0x000fe20008000000 */
[----:B------:R-:W-:Y:S02]  /*1940*/  UMOV UR17, UR6 ;  /* 0x0000000600117c82 */ /* 0x000fe40008000000 */
[----:B------:R1:W-:Y:S01]  /*1950*/  UTMALDG.3D [UR8], [UR20], desc[UR18] ;  /* 0x00001208140075b4 */ /* 0x0003e20008011000 */
[----:B------:R-:W-:-:S09]  /*1960*/  UISETP.NE.AND UP0, UPT, UR16, UR5, UPT ;  /* 0x000000051000728c */ /* 0x000fd2000bf05270 */
[----:B------:R-:W-:Y:S05]  /*1970*/  BRA.U UP0, `(.L_x_25) ;  /* 0xfffffffd00607547 */ /* 0x000fea000b83ffff */
.L_x_20:
[----:B-1----:R-:W-:Y:S01]  /*1980*/  ULEA UR8, UR6, UR4, 0x3 ;  /* 0x0000000406087291 */ /* 0x002fe2000f8e18ff */
[----:B------:R-:W-:Y:S01]  /*1990*/  SHF.L.U32 R2, R15, 0x1f, RZ ;  /* 0x0000001f0f027819 */ /* 0x000fe200000006ff */
[----:B------:R-:W-:Y:S01]  /*19a0*/  @!P1 SYNCS.ARRIVE.TRANS64.A1T0 RZ, [UR4+0x98], RZ ;  /* 0x000098ffffff99a7 */ /* 0x000fe20008100004 */
[----:B------:R-:W-:-:S06]  /*19b0*/  UISETP.GT.AND UP0, UPT, UR15, UR14, UPT ;  /* 0x0000000e0f00728c */ /* 0x000fcc000bf04270 */
[----:B--2---:R1:W2:Y:S03]  /*19c0*/  SYNCS.PHASECHK.TRANS64.TRYWAIT P0, [UR8+0x28], R2 ;  /* 0x00002802ff0075a7 */ /* 0x0042a60008001108 */
[----:B------:R-:W-:Y:S05]  /*19d0*/  BRA.U !UP0, `(.L_x_26) ;  /* 0x0000000108ac7547 */ /* 0x000fea000b800000 */
[----:B------:R-:W-:Y:S01]  /*19e0*/  UIADD3 UR21, UPT, UPT, UR7, UR24, URZ ;  /* 0x0000001807157290 */ /* 0x000fe2000fffe0ff */
[----:B------:R-:W-:-:S11]  /*19f0*/  UMOV UR25, UR6 ;  /* 0x0000000600197c82 */ /* 0x000fd60008000000 */
.L_x_31:
[----:B-1----:R-:W-:Y:S01]  /*1a00*/  ULEA UR17, UR25, UR4, 0x3 ;  /* 0x0000000419117291 */ /* 0x002fe2000f8e18ff */
[----:B--2---:R-:W-:Y:S01]  /*1a10*/  @!P5 MOV R3, 0x6000 ;  /* 0x000060000003d802 */ /* 0x004fe20000000f00 */
[----:B--2---:R-:W-:Y:S10]  /*1a20*/  @P0 BRA `(.L_x_27) ;  /* 0x00000000000c0947 */ /* 0x004ff40003800000 */
[----:B------:R-:W-:-:S04]  /*1a30*/  SHF.L.U32 R5, R15, 0x1f, RZ ;  /* 0x0000001f0f057819 */ /* 0x000fc800000006ff */
[----:B------:R-:W2:Y:S02]  /*1a40*/  SYNCS.PHASECHK.TRANS64.TRYWAIT P0, [UR17+0x28], R5 ;  /* 0x00002805ff0075a7 */ /* 0x000ea40008001111 */
[----:B--2---:R-:W-:Y:S05]  /*1a50*/  @!P0 BRA `(.L_x_28) ;  /* 0x00000094007c8947 */ /* 0x004fea0003800000 */
.L_x_27:
[----:B------:R2:W-:Y:S01]  /*1a60*/  @!P5 SYNCS.ARRIVE.TRANS64 RZ, [UR17], R3 ;  /* 0x00000003ffffd9a7 */ /* 0x0005e20008000011 */
[----:B------:R-:W-:Y:S04]  /*1a70*/  BSSY.RECONVERGENT B0, `(.L_x_29) ;  /* 0x0000003000007945 */ /* 0x000fe80003800200 */
[----:B------:R-:W-:Y:S05]  /*1a80*/  @P4 BRA `(.L_x_30) ;  /* 0x0000000000044947 */ /* 0x000fea0003800000 */
[----:B------:R-:W-:Y:S05]  /*1a90*/  BPT.TRAP 0x1 ;  /* 0x000000040000795c */ /* 0x000fea0000300000 */
.L_x_30:
[----:B------:R-:W-:Y:S05]  /*1aa0*/  BSYNC.RECONVERGENT B0 ;  /* 0x0000000000007941 */ /* 0x000fea0003800200 */
.L_x_29:
        /* <DEDUP_REMOVED lines=10> */
[----:B------:R-:W-:Y:S01]  /*1b50*/  UIADD3 UR16, UPT, UPT, UR16, 0xc400, URZ ;  /* 0x0000c40010107890 */ /* 0x000fe2000fffe0ff */
[----:B-1----:R-:W-:Y:S01]  /*1b60*/  SHF.L.U32 R2, R15, 0x1f, RZ ;  /* 0x0000001f0f027819 */ /* 0x002fe200000006ff */
[----:B------:R-:W-:Y:S02]  /*1b70*/  UIADD3.X UR31, UPT, UPT, URZ, UR23, URZ, UP1, !UPT ;  /* 0x00000017ff1f7290 */ /* 0x000fe40008ffe4ff */
[----:B------:R-:W-:Y:S01]  /*1b80*/  UIADD3.X UR29, UPT, UPT, URZ, UR23, URZ, UP0, !UPT ;  /* 0x00000017ff1d7290 */ /* 0x000fe200087fe4ff */
[----:B------:R1:W1:Y:S01]  /*1b90*/  SYNCS.PHASECHK.TRANS64.TRYWAIT P0, [UR8+0x28], R2 ;  /* 0x00002802ff0075a7 */ /* 0x0002620008001108 */
[----:B------:R-:W-:Y:S01]  /*1ba0*/  ULEA UR8, UR25, UR4, 0xe ;  /* 0x0000000419087291 */ /* 0x000fe2000f8e70ff */
[----:B------:R-:W-:Y:S01]  /*1bb0*/  UMOV UR26, 0x0 ;  /* 0x00000000001a7882 */ /* 0x000fe20000000000 */
[----:B------:R-:W-:-:S02]  /*1bc0*/  UMOV UR27, 0x10000000 ;  /* 0x10000000001b7882 */ /* 0x000fc40000000000 */
[----:B------:R-:W-:Y:S01]  /*1bd0*/  UIADD3 UR8, UPT, UPT, UR8, 0x16400, URZ ;  /* 0x0001640008087890 */ /* 0x000fe2000fffe0ff */
[----:B------:R-:W-:Y:S01]  /*1be0*/  UMOV UR19, UR35 ;  /* 0x0000002300137c82 */ /* 0x000fe20008000000 */
[----:B------:R-:W-:Y:S01]  /*1bf0*/  UMOV UR20, UR36 ;  /* 0x0000002400147c82 */ /* 0x000fe20008000000 */
[----:B------:R-:W-:Y:S01]  /*1c00*/  UMOV UR12, UR36 ;  /* 0x00000024000c7c82 */ /* 0x000fe20008000000 */
[----:B------:R-:W-:Y:S01]  /*1c10*/  UMOV UR9, UR17 ;  /* 0x0000001100097c82 */ /* 0x000fe20008000000 */
[----:B------:R-:W-:Y:S01]  /*1c20*/  UMOV UR10, UR18 ;  /* 0x00000012000a7c82 */ /* 0x000fe20008000000 */
[----:B------:R1:W-:Y:S01]  /*1c30*/  UTMALDG.3D [UR16], [UR30], desc[UR26] ;  /* 0x00001a101e0075b4 */ /* 0x0003e20008011000 */
[----:B------:R-:W-:Y:S01]  /*1c40*/  UIADD3 UR24, UPT, UPT, UR24, 0x1, URZ ;  /* 0x0000000118187890 */ /* 0x000fe2000fffe0ff */
[----:B------:R-:W-:-:S03]  /*1c50*/  UMOV UR25, UR6 ;  /* 0x0000000600197c82 */ /* 0x000fc60008000000 */
[----:B------:R-:W-:Y:S01]  /*1c60*/  UISETP.NE.AND UP0, UPT, UR24, UR21, UPT ;  /* 0x000000151800728c */ /* 0x000fe2000bf05270 */
[----:B------:R1:W-:Y:S08]  /*1c70*/  UTMALDG.3D [UR8], [UR28], desc[UR26] ;  /* 0x00001a081c0075b4 */ /* 0x0003f00008011000 */
[----:B------:R-:W-:Y:S05]  /*1c80*/  BRA.U UP0, `(.L_x_31) ;  /* 0xfffffffd005c7547 */ /* 0x000fea000b83ffff */
.L_x_26:
[C---:B-1----:R-:W-:Y:S01]  /*1c90*/  LEA R2, R14.reuse, UR4, 0x3 ;  /* 0x000000040e027c11 */ /* 0x042fe2000f8e18ff */
[----:B------:R-:W-:Y:S01]  /*1ca0*/  NOP ;  /* 0x0000000000007918 */ /* 0x000fe20000000000 */
[----:B--2---:R-:W-:Y:S02]  /*1cb0*/  SHF.L.U32 R3, R13, 0x1f, RZ ;  /* 0x0000001f0d037819 */ /* 0x004fe400000006ff */
[----:B------:R-:W-:Y:S02]  /*1cc0*/  LEA R4, R14, UR4, 0x4 ;  /* 0x000000040e047c11 */ /* 0x000fe4000f8e20ff */
[----:B------:R-:W1:Y:S02]  /*1cd0*/  SYNCS.PHASECHK.TRANS64.TRYWAIT P0, [R2+URZ+0xa0], R3 ;  /* 0x0000a003020075a7 */ /* 0x000e6400080011ff */
[----:B-1----:R-:W-:Y:S05]  /*1ce0*/  @!P0 BRA `(.L_x_32) ;  /* 0x0000009000f08947 */ /* 0x002fea0003800000 */
.L_x_130:
[----:B------:R-:W2:Y:S01]  /*1cf0*/  LDS.128 R4, [R4+0x110] ;  /* 0x0001100004047984 */ /* 0x000ea20000000c00 */
[----:B---3--:R-:W-:Y:S01]  /*1d00*/  ISETP.GE.AND P0, PT, R72, 0x1, PT ;  /* 0x000000014800780c */ /* 0x008fe20003f06270 */
[----:B-1----:R-:W-:Y:S01]  /*1d10*/  VIADD R2, R2, 0xb0 ;  /* 0x000000b002027836 */ /* 0x002fe20000000000 */
[----:B------:R-:W-:Y:S01]  /*1d20*/  @!PT LDS RZ, [RZ] ;  /* 0x00000000fffff984 */ /* 0x000fe20000000800 */
[----:B------:R-:W-:Y:S01]  /*1d30*/  @!PT LDS RZ, [RZ] ;  /* 0x00000000fffff984 */ /* 0x000fe20000000800 */
[----:B------:R-:W-:Y:S01]  /*1d40*/  @!PT LDS RZ, [RZ] ;  /* 0x00000000fffff984 */ /* 0x000fe20000000800 */
[----:B------:R-:W-:Y:S01]  /*1d50*/  @!PT LDS RZ, [RZ] ;  /* 0x00000000fffff984 */ /* 0x000fe20000000800 */
[----:B------:R1:W-:Y:S06]  /*1d60*/  MEMBAR.ALL.CTA ;  /* 0x0000000000007992 */ /* 0x0003ec0000008000 */
[----:B-1----:R-:W1:Y:S01]  /*1d70*/  FENCE.VIEW.ASYNC.S ;  /* 0x00000000000073c6 */ /* 0x002e620000000000 */
[----:B------:R-:W-:-:S04]  /*1d80*/  PRMT R2, RZ, 0x654, R2 ;  /* 0x00000654ff027816 */ /* 0x000fc80000000002 */
[----:B-1----:R1:W-:Y:S01]  /*1d90*/  SYNCS.ARRIVE.TRANS64.RED.A1T0 RZ, [R2+URZ], RZ ;  /* 0x000000ff02ff79a7 */ /* 0x0023e200081004ff */
[----:B--2---:R-:W-:-:S13]  /*1da0*/  LOP3.LUT P2, RZ, R6, 0x1, RZ, 0xc0, !PT ;  /* 0x0000000106ff7812 */ /* 0x004fda000784c0ff */
[----:B------:R-:W-:Y:S01]  /*1db0*/  @P2 SHF.R.U32.HI R3, RZ, 0x10, R5 ;  /* 0x00000010ff032819 */ /* 0x000fe20000011605 */
[----:B------:R-:W-:Y:S01]  /*1dc0*/  VOTEU.ANY UP0, P2 ;  /* 0x0000000000ff7886 */ /* 0x000fe20001000100 */
[----:B------:R-:W-:Y:S02]  /*1dd0*/  @P2 MOV R11, R4 ;  /* 0x00000004000b2202 */ /* 0x000fe40000000f00 */
[----:B------:R-:W-:Y:S02]  /*1de0*/  @P2 R2UR.BROADCAST UR8, R3 ;  /* 0x00000000030822ca */ /* 0x000fe400008e0000 */
[----:B------:R-:W-:-:S11]  /*1df0*/  @P2 LOP3.LUT R8, R5, 0xffff, RZ, 0xc0, !PT ;  /* 0x0000ffff05082812 */ /* 0x000fd600078ec0ff */
[----:B------:R-:W-:Y:S01]  /*1e00*/  @UP0 UMOV UR36, UR8 ;  /* 0x0000000800240c82 */ /* 0x000fe20008000000 */
[----:B-1----:R-:W-:Y:S05]  /*1e10*/  @!P0 BRA `(.L_x_33) ;  /* 0x0000000000b88947 */ /* 0x002fea0003800000 */
[----:B------:R-:W4:Y:S01]  /*1e20*/  LDC.64 R4, c[0x0][0xb18] ;  /* 0x0002c600ff047b82 */ /* 0x000f220000000a00 */
[----:B------:R-:W-:-:S07]  /*1e30*/  ISETP.NE.AND P3, PT, R72, 0x1, PT ;  /* 0x000000014800780c */ /* 0x000fce0003f65270 */
[----:B------:R-:W1:Y:S08]  /*1e40*/  LDC.64 R6, c[0x0][0xb10] ;  /* 0x0002c400ff067b82 */ /* 0x000e700000000a00 */
[----:B------:R-:W2:Y:S08]  /*1e50*/  LDC R16, c[0x0][0xb20] ;  /* 0x0002c800ff107b82 */ /* 0x000eb00000000800 */
[----:B------:R-:W3:Y:S01]  /*1e60*/  LDC R18, c[0x0][0xb0c] ;  /* 0x0002c300ff127b82 */ /* 0x000ee20000000800 */
[----:B----4-:R-:W-:Y:S01]  /*1e70*/  IMAD.HI.U32 R17, R0, R5, RZ ;  /* 0x0000000500117227 */ /* 0x010fe200078e00ff */
[----:B------:R-:W-:-:S03]  /*1e80*/  ISETP.NE.AND P0, PT, R4, 0x1, PT ;  /* 0x000000010400780c */ /* 0x000fc60003f05270 */
[----:B------:R-:W-:-:S03]  /*1e90*/  IMAD.HI.U32 R5, R8, R5, RZ ;  /* 0x0000000508057227 */ /* 0x000fc600078e00ff */
[----:B------:R-:W4:Y:S01]  /*1ea0*/  LDC.64 R2, c[0x0][0xb28] ;  /* 0x0002ca00ff027b82 */ /* 0x000f220000000a00 */
[----:B-1----:R-:W-:-:S04]  /*1eb0*/  IMAD.HI.U32 R20, R9, R6, RZ ;  /* 0x0000000609147227 */ /* 0x002fc800078e00ff */
[----:B------:R-:W-:Y:S01]  /*1ec0*/  IMAD.HI.U32 R22, R11, R6, RZ ;  /* 0x000000060b167227 */ /* 0x000fe200078e00ff */
[----:B------:R-:W-:Y:S02]  /*1ed0*/  SHF.R.U32.HI R20, RZ, R7, R20 ;  /* 0x00000007ff147219 */ /* 0x000fe40000011614 */
[-C--:B--2---:R-:W-:Y:S02]  /*1ee0*/  SHF.R.U32.HI R17, RZ, R16.reuse, R17 ;  /* 0x00000010ff117219 */ /* 0x084fe40000011611 */
[----:B------:R-:W-:Y:S02]  /*1ef0*/  SHF.R.U32.HI R5, RZ, R16, R5 ;  /* 0x00000010ff057219 */ /* 0x000fe40000011605 */
[----:B------:R-:W-:Y:S02]  /*1f00*/  SEL R17, R0, R17, !P0 ;  /* 0x0000001100117207 */ /* 0x000fe40004000000 */
[----:B------:R-:W-:Y:S02]  /*1f10*/  SHF.R.U32.HI R22, RZ, R7, R22 ;  /* 0x00000007ff167219 */ /* 0x000fe40000011616 */
[----:B---3--:R-:W-:-:S02]  /*1f20*/  ISETP.NE.AND P1, PT, R18, 0x1, PT ;  /* 0x000000011200780c */ /* 0x008fc40003f25270 */
[----:B------:R-:W-:Y:S02]  /*1f30*/  SEL R5, R8, R5, !P0 ;  /* 0x0000000508057207 */ /* 0x000fe40004000000 */
[----:B------:R-:W-:Y:S02]  /*1f40*/  SEL R19, R9, R20, !P1 ;  /* 0x0000001409137207 */ /* 0x000fe40004800000 */
[----:B------:R-:W-:Y:S01]  /*1f50*/  SEL R7, R11, R22, !P1 ;  /* 0x000000160b077207 */ /* 0x000fe20004800000 */
[----:B----4-:R-:W-:-:S04]  /*1f60*/  IMAD.HI.U32 R20, R17, R2, RZ ;  /* 0x0000000211147227 */ /* 0x010fc800078e00ff */
[----:B------:R-:W-:Y:S01]  /*1f70*/  IMAD.HI.U32 R6, R19, R2, RZ ;  /* 0x0000000213067227 */ /* 0x000fe200078e00ff */
[----:B------:R-:W-:-:S04]  /*1f80*/  @P3 SHF.R.U32.HI R17, RZ, R3, R20 ;  /* 0x00000003ff113219 */ /* 0x000fc80000011614 */
[----:B------:R-:W-:Y:S01]  /*1f90*/  @P3 SHF.R.U32.HI R19, RZ, R3, R6 ;  /* 0x00000003ff133219 */ /* 0x000fe20000011606 */
[----:B------:R-:W-:-:S04]  /*1fa0*/  IMAD R17, R72, R17, RZ ;  /* 0x0000001148117224 */ /* 0x000fc800078e02ff */
[----:B------:R-:W-:Y:S01]  /*1fb0*/  IMAD R6, R72, R19, RZ ;  /* 0x0000001348067224 */ /* 0x000fe200078e02ff */
[C---:B------:R-:W-:Y:S02]  /*1fc0*/  ISETP.GE.AND P0, PT, R5.reuse, R17, PT ;  /* 0x000000110500720c */ /* 0x040fe40003f06270 */
[----:B------:R-:W-:Y:S02]  /*1fd0*/  IADD3 R17, PT, PT, -R5, RZ, RZ ;  /* 0x000000ff05117210 */ /* 0x000fe40007ffe1ff */
[----:B------:R-:W-:Y:S01]  /*1fe0*/  ISETP.GE.OR P0, PT, R7, R6, P0 ;  /* 0x000000060700720c */ /* 0x000fe20000706670 */
[----:B------:R-:W-:-:S04]  /*1ff0*/  IMAD.HI.U32 R6, R5, R2, RZ ;  /* 0x0000000205067227 */ /* 0x000fc800078e00ff */
[----:B------:R-:W-:Y:S01]  /*2000*/  IMAD R8, R4, R17, R8 ;  /* 0x0000001104087224 */ /* 0x000fe200078e0208 */
[----:B------:R-:W-:-:S04]  /*2010*/  SHF.R.U32.HI R6, RZ, R3, R6 ;  /* 0x00000003ff067219 */ /* 0x000fc80000011606 */
[----:B------:R-:W-:-:S03]  /*2020*/  SEL R6, R5, R6, !P3 ;  /* 0x0000000605067207 */ /* 0x000fc60005800000 */
[----:B------:R-:W-:-:S04]  /*2030*/  @!P0 IMAD.HI.U32 R16, R7, R2, RZ ;  /* 0x0000000207108227 */ /* 0x000fc800078e00ff */
[----:B------:R-:W-:Y:S01]  /*2040*/  IMAD.MOV R2, RZ, RZ, -R6 ;  /* 0x000000ffff027224 */ /* 0x000fe200078e0a06 */
[----:B------:R-:W-:-:S03]  /*2050*/  @!P0 SHF.R.U32.HI R16, RZ, R3, R16 ;  /* 0x00000003ff108219 */ /* 0x000fc60000011610 */
[----:B------:R-:W-:Y:S01]  /*2060*/  IMAD R2, R72, R2, R5 ;  /* 0x0000000248027224 */ /* 0x000fe200078e0205 */
        /* <DEDUP_REMOVED lines=9> */
.L_x_33:
[----:B------:R-:W1:Y:S02]  /*2100*/  LDCU UR8, c[0x0][0xb30] ;  /* 0x00016600ff0877ac */ /* 0x000e640008000800 */
[----:B-1----:R-:W-:-:S09]  /*2110*/  UISETP.NE.AND UP0, UPT, UR8, 0x1, UPT ;  /* 0x000000010800788c */ /* 0x002fd2000bf05270 */
[----:B------:R-:W-:Y:S05]  /*2120*/  BRA.U UP0, `(.L_x_34) ;  /* 0x0000000100407547 */ /* 0x000fea000b800000 */
[----:B------:R-:W1:Y:S08]  /*2130*/  LDC.64 R4, c[0x0][0xb10] ;  /* 0x0002c400ff047b82 */ /* 0x000e700000000a00 */
[----:B------:R-:W2:Y:S08]  /*2140*/  LDC.64 R2, c[0x0][0xb18] ;  /* 0x0002c600ff027b82 */ /* 0x000eb00000000a00 */
[----:B------:R-:W3:Y:S08]  /*2150*/  LDC R6, c[0x0][0xb20] ;  /* 0x0002c800ff067b82 */ /* 0x000ef00000000800 */
[----:B------:R-:W4:Y:S01]  /*2160*/  LDC R16, c[0x0][0xb0c] ;  /* 0x0002c300ff107b82 */ /* 0x000f220000000800 */
[----:B-1----:R-:W-:-:S05]  /*2170*/  IMAD.HI.U32 R4, R11, R4, RZ ;  /* 0x000000040b047227 */ /* 0x002fca00078e00ff */
[----:B------:R-:W-:Y:S01]  /*2180*/  SHF.R.U32.HI R4, RZ, R5, R4 ;  /* 0x00000005ff047219 */ /* 0x000fe20000011604 */
[----:B--2---:R-:W-:Y:S01]  /*2190*/  IMAD.HI.U32 R3, R8, R3, RZ ;  /* 0x0000000308037227 */ /* 0x004fe200078e00ff */
[----:B------:R-:W-:-:S04]  /*21a0*/  ISETP.NE.AND P0, PT, R2, 0x1, PT ;  /* 0x000000010200780c */ /* 0x000fc80003f05270 */
[----:B---3--:R-:W-:-:S04]  /*21b0*/  SHF.R.U32.HI R3, RZ, R6, R3 ;  /* 0x00000006ff037219 */ /* 0x008fc80000011603 */
[----:B------:R-:W-:Y:S02]  /*21c0*/  SEL R3, R8, R3, !P0 ;  /* 0x0000000308037207 */ /* 0x000fe40004000000 */
[----:B----4-:R-:W-:-:S04]  /*21d0*/  ISETP.NE.AND P1, PT, R16, 0x1, PT ;  /* 0x000000011000780c */ /* 0x010fc80003f25270 */
[----:B------:R-:W-:-:S05]  /*21e0*/  SEL R4, R11, R4, !P1 ;  /* 0x000000040b047207 */ /* 0x000fca0004800000 */
[----:B------:R-:W-:Y:S02]  /*21f0*/  IMAD.IADD R5, R3, 0x1, -R4 ;  /* 0x0000000103057824 */ /* 0x000fe400078e0a04 */
[----:B------:R-:W-:Y:S02]  /*2200*/  IMAD.IADD R3, R4, 0x1, -R3 ;  /* 0x0000000104037824 */ /* 0x000fe400078e0a03 */
[----:B------:R-:W-:Y:S02]  /*2210*/  IMAD R11, R5, R16, R11 ;  /* 0x00000010050b7224 */ /* 0x000fe400078e020b */
[----:B------:R-:W-:-:S07]  /*2220*/  IMAD R8, R3, R2, R8 ;  /* 0x0000000203087224 */ /* 0x000fce00078e0208 */
.L_x_34:
[----:B------:R-:W-:Y:S01]  /*2230*/  VIADD R14, R14, 0x1 ;  /* 0x000000010e0e7836 */ /* 0x000fe20000000000 */
[----:B------:R-:W-:Y:S01]  /*2240*/  PLOP3.LUT P1, PT, PT, PT, PT, 0x80, 0x8 ;  /* 0x000000000008781c */ /* 0x000fe20003f2f070 */
[----:B------:R-:W-:Y:S02]  /*2250*/  IMAD.IADD R21, R11, 0x1, R170 ;  /* 0x000000010b157824 */ /* 0x000fe400078e02aa */
[----:B------:R-:W-:Y:S01]  /*2260*/  IMAD.IADD R20, R8, 0x1, R147 ;  /* 0x0000000108147824 */ /* 0x000fe200078e0293 */
[----:B------:R-:W-:-:S04]  /*2270*/  ISETP.NE.AND P0, PT, R14, 0x2, PT ;  /* 0x000000020e00780c */ /* 0x000fc80003f05270 */
[----:B------:R-:W-:Y:S02]  /*2280*/  SEL R2, RZ, 0x1, P0 ;  /* 0x00000001ff027807 */ /* 0x000fe40000000000 */
[----:B------:R-:W-:Y:S02]  /*2290*/  SEL R14, R14, RZ, P0 ;  /* 0x000000ff0e0e7207 */ /* 0x000fe40000000000 */
[----:B------:R-:W-:Y:S01]  /*22a0*/  LOP3.LUT R13, R13, R2, RZ, 0x3c, !PT ;  /* 0x000000020d0d7212 */ /* 0x000fe200078e3cff */
[----:B------:R-:W-:Y:S06]  /*22b0*/  @P2 BRA `(.L_x_35) ;  /* 0xfffffff000982947 */ /* 0x000fec000383ffff */
[----:B------:R-:W-:Y:S01]  /*22c0*/  UIADD3 UR4, UPT, UPT, UR4, 0x28, URZ ;  /* 0x0000002804047890 */ /* 0x000fe2000fffe0ff */
[----:B------:R-:W-:-:S03]  /*22d0*/  SHF.L.U32 R3, R15, 0x1f, RZ ;  /* 0x0000001f0f037819 */ /* 0x000fc600000006ff */
[----:B------:R-:W-:-:S09]  /*22e0*/  ULEA UR5, UR6, UR4, 0x3 ;  /* 0x0000000406057291 */ /* 0x000fd2000f8e18ff */
[----:B------:R-:W1:Y:S02]  /*22f0*/  SYNCS.PHASECHK.TRANS64.TRYWAIT P0, [UR5], R3 ;  /* 0x00000003ff0075a7 */ /* 0x000e640008001105 */
[----:B-1----:R-:W-:Y:S05]  /*2300*/  @!P0 BRA `(.L_x_36) ;  /* 0x0000008c007c8947 */ /* 0x002fea0003800000 */
.L_x_132:
[----:B------:R-:W-:-:S04]  /*2310*/  UIADD3 UR6, UPT, UPT, UR6, 0x1, URZ ;  /* 0x0000000106067890 */ /* 0x000fc8000fffe0ff */
[----:B------:R-:W-:-:S04]  /*2320*/  UISETP.NE.AND UP0, UPT, UR6, 0x5, UPT ;  /* 0x000000050600788c */ /* 0x000fc8000bf05270 */
[----:B------:R-:W-:Y:S02]  /*2330*/  USEL UR7, URZ, 0x1, UP0 ;  /* 0x00000001ff077887 */ /* 0x000fe40008000000 */
[----:B------:R-:W-:-:S04]  /*2340*/  USEL UR6, UR6, URZ, UP0 ;  /* 0x000000ff06067287 */ /* 0x000fc80008000000 */
[----:B------:R-:W-:Y:S01]  /*2350*/  ULEA UR5, UR6, UR4, 0x3 ;  /* 0x0000000406057291 */ /* 0x000fe2000f8e18ff */
[----:B------:R-:W-:-:S04]  /*2360*/  LOP3.LUT R2, R15, UR7, RZ, 0x3c, !PT ;  /* 0x000000070f027c12 */ /* 0x000fc8000f8e3cff */
[----:B-1----:R-:W-:-:S04]  /*2370*/  SHF.L.U32 R3, R2, 0x1f, RZ ;  /* 0x0000001f02037819 */ /* 0x002fc800000006ff */
[----:B------:R-:W1:Y:S02]  /*2380*/  SYNCS.PHASECHK.TRANS64.TRYWAIT P0, [UR5], R3 ;  /* 0x00000003ff0075a7 */ /* 0x000e640008001105 */
[----:B-1----:R-:W-:Y:S05]  /*2390*/  @!P0 BRA `(.L_x_37) ;  /* 0x0000008c00708947 */ /* 0x002fea0003800000 */
.L_x_134:
        /* <DEDUP_REMOVED lines=9> */
.L_x_136:
        /* <DEDUP_REMOVED lines=9> */
.L_x_138:
[----:B------:R-:W-:-:S04]  /*24c0*/  UIADD3 UR6, UPT, UPT, UR6, 0x1, URZ ;  /* 0x0000000106067890 */ /* 0x000fc8000fffe0ff */
[----:B------:R-:W-:-:S04]  /*24d0*/  UISETP.NE.AND UP0, UPT, UR6, 0x5, UPT ;  /* 0x000000050600788c */ /* 0x000fc8000bf05270 */
[----:B------:R-:W-:Y:S02]  /*24e0*/  USEL UR5, URZ, 0x1, UP0 ;  /* 0x00000001ff057887 */ /* 0x000fe40008000000 */
[----:B------:R-:W-:-:S04]  /*24f0*/  USEL UR6, UR6, URZ, UP0 ;  /* 0x000000ff06067287 */ /* 0x000fc80008000000 */
[----:B------:R-:W-:Y:S01]  /*2500*/  ULEA UR6, UR6, UR4, 0x3 ;  /* 0x0000000406067291 */ /* 0x000fe2000f8e18ff */
[----:B-1----:R-:W-:-:S04]  /*2510*/  LOP3.LUT R3, R2, UR5, RZ, 0x3c, !PT ;  /* 0x0000000502037c12 */ /* 0x002fc8000f8e3cff */
[----:B------:R-:W-:Y:S01]  /*2520*/  SHF.L.U32 R3, R3, 0x1f, RZ ;  /* 0x0000001f03037819 */ /* 0x000fe200000006ff */
[----:B----4-:R-:W-:-:S07]  /*2530*/  IMAD.U32 R0, RZ, RZ, UR6 ;  /* 0x00000006ff007e24 */ /* 0x010fce000f8e00ff */
.L_x_40:
[----:B-1----:R1:W2:Y:S02]  /*2540*/  SYNCS.PHASECHK.TRANS64.TRYWAIT P0, [R0+URZ], R3 ;  /* 0x00000003000075a7 */ /* 0x0022a400080011ff */
[----:B--2---:R-:W-:Y:S05]  /*2550*/  @!P0 NANOSLEEP.SYNCS 0x989680 ;  /* 0x009896800000895d */ /* 0x004fea0003900000 */
[----:B------:R-:W2:Y:S02]  /*2560*/  @!P0 SYNCS.PHASECHK.TRANS64 P0, [R0+URZ], R3 ;  /* 0x00000003000085a7 */ /* 0x000ea400080010ff */
[----:B--2---:R-:W-:Y:S05]  /*2570*/  @P0 EXIT ;  /* 0x000000000000094d */ /* 0x004fea0003800000 */
[----:B------:R-:W-:Y:S05]  /*2580*/  BRA `(.L_x_40) ;  /* 0xfffffffc00ec7947 */ /* 0x000fea000383ffff */
.L_x_17:
[----:B------:R-:W-:-:S04]  /*2590*/  UISETP.NE.AND UP1, UPT, UR37, URZ, UPT ;  /* 0x000000ff2500728c */ /* 0x000fc8000bf25270 */
[----:B------:R-:W-:-:S09]  /*25a0*/  UISETP.NE.OR UP1, UPT, UR8, 0x1, UP1 ;  /* 0x000000010800788c */ /* 0x000fd20008f25670 */
[----:B------:R-:W-:Y:S05]  /*25b0*/  BRA.U UP1, `(.L_x_41) ;  /* 0x0000000501487547 */ /* 0x000fea000b800000 */
[----:B------:R-:W-:Y:S01]  /*25c0*/  ISETP.NE.AND P2, PT, R2, RZ, PT ;  /* 0x000000ff0200720c */ /* 0x000fe20003f45270 */
[----:B------:R-:W-:Y:S01]  /*25d0*/  IMAD.MOV.U32 R12, RZ, RZ, 0x1 ;  /* 0x00000001ff0c7424 */ /* 0x000fe200078e00ff */
[----:B------:R-:W-:Y:S02]  /*25e0*/  CS2R R10, SRZ ;  /* 0x00000000000a7805 */ /* 0x000fe4000001ff00 */
[----:B------:R-:W-:Y:S01]  /*25f0*/  CS2R R8, SRZ ;  /* 0x0000000000087805 */ /* 0x000fe2000001ff00 */
[----:B------:R-:W-:Y:S01]  /*2600*/  UMOV UR4, 0x400 ;  /* 0x0000040000047882 */ /* 0x000fe20000000000 */
[----:B------:R-:W-:Y:S01]  /*2610*/  UMOV UR6, URZ ;  /* 0x000000ff00067c82 */ /* 0x000fe20008000000 */
[----:B------:R-:W-:-:S12]  /*2620*/  ULEA UR37, UR37, UR4, 0x18 ;  /* 0x0000000425257291 */ /* 0x000fd8000f8ec0ff */
.L_x_45:
[----:B------:R-:W-:Y:S02]  /*2630*/  LEA R0, R8, UR37, 0x3 ;  /* 0x0000002508007c11 */ /* 0x000fe4000f8e18ff */
[----:B------:R-:W-:-:S03]  /*2640*/  SHF.L.U32 R5, R9, 0x1f, RZ ;  /* 0x0000001f09057819 */ /* 0x000fc600000006ff */
[----:B------:R-:W-:Y:S01]  /*2650*/  VIADD R4, R0, 0xf0 ;  /* 0x000000f000047836 */ /* 0x000fe20000000000 */
[----:B------:R-:W1:Y:S02]  /*2660*/  SYNCS.PHASECHK.TRANS64.TRYWAIT P0, [R0+URZ+0xe0], R5 ;  /* 0x0000e005000075a7 */ /* 0x000e6400080011ff */
[----:B-1----:R-:W-:Y:S05]  /*2670*/  @!P0 BRA `(.L_x_42) ;  /* 0x0000008c00008947 */ /* 0x002fea0003800000 */
.L_x_139:
[----:B------:R-:W-:Y:S01]  /*2680*/  ULEA UR5, UR6, UR37, 0x3 ;  /* 0x0000002506057291 */ /* 0x000fe2000f8e18ff */
[----:B------:R-:W-:Y:S02]  /*2690*/  PRMT R4, RZ, 0x654, R4 ;  /* 0x00000654ff047816 */ /* 0x000fe40000000004 */
[----:B-1----:R-:W-:Y:S01]  /*26a0*/  SHF.L.U32 R5, R12, 0x1f, RZ ;  /* 0x0000001f0c057819 */ /* 0x002fe200000006ff */
[----:B------:R-:W-:Y:S01]  /*26b0*/  UIADD3 UR4, UPT, UPT, UR5, 0xa0, URZ ;  /* 0x000000a005047890 */ /* 0x000fe2000fffe0ff */
[----:B------:R1:W-:Y:S05]  /*26c0*/  SYNCS.ARRIVE.TRANS64.RED.A1T0 RZ, [R4+URZ], RZ ;  /* 0x000000ff04ff79a7 */ /* 0x0003ea00081004ff */
[----:B------:R-:W-:Y:S01]  /*26d0*/  IMAD.U32 R7, RZ, RZ, UR4 ;  /* 0x00000004ff077e24 */ /* 0x000fe2000f8e00ff */
[----:B------:R-:W2:Y:S04]  /*26e0*/  SYNCS.PHASECHK.TRANS64.TRYWAIT P0, [UR5+0xb0], R5 ;  /* 0x0000b005ff0075a7 */ /* 0x000ea80008001105 */
[----:B------:R-:W-:Y:S01]  /*26f0*/  PRMT R6, R2, 0x654, R7 ;  /* 0x0000065402067816 */ /* 0x000fe20000000007 */
[----:B-1----:R-:W-:Y:S01]  /*2700*/  @!P2 IMAD.MOV.U32 R4, RZ, RZ, 0x10 ;  /* 0x00000010ff04a424 */ /* 0x002fe200078e00ff */
[----:B--2---:R-:W-:Y:S06]  /*2710*/  @!P0 BRA `(.L_x_43) ;  /* 0x0000008800ec8947 */ /* 0x004fec0003800000 */
.L_x_141:
[----:B------:R-:W-:Y:S01]  /*2720*/  ULEA UR4, UR6, UR37, 0x4 ;  /* 0x0000002506047291 */ /* 0x000fe2000f8e20ff */
[----:B------:R-:W-:Y:S01]  /*2730*/  SEL R3, R6, R3, !P2 ;  /* 0x0000000306037207 */ /* 0x000fe20005000000 */
[----:B------:R-:W-:Y:S01]  /*2740*/  UIADD3 UR5, UPT, UPT, UR5, 0xa0, URZ ;  /* 0x000000a005057890 */ /* 0x000fe2000fffe0ff */
[----:B-1----:R-:W-:Y:S01]  /*2750*/  LEA R0, R11, UR37, 0x3 ;  /* 0x000000250b007c11 */ /* 0x002fe2000f8e18ff */
[----:B------:R-:W-:Y:S01]  /*2760*/  UIADD3 UR4, UPT, UPT, UR4, 0x110, URZ ;  /* 0x0000011004047890 */ /* 0x000fe2000fffe0ff */
[----:B------:R-:W-:Y:S01]  /*2770*/  SHF.L.U32 R5, R10, 0x1f, RZ ;  /* 0x0000001f0a057819 */ /* 0x000fe200000006ff */
[----:B------:R1:W-:Y:S01]  /*2780*/  @!P2 SYNCS.ARRIVE.TRANS64.RED RZ, [R3+URZ], R4 ;  /* 0x0000000403ffa9a7 */ /* 0x0003e200080004ff */
[----:B------:R-:W-:Y:S01]  /*2790*/  UIADD3 UR6, UPT, UPT, UR6, 0x1, URZ ;  /* 0x0000000106067890 */ /* 0x000fe2000fffe0ff */
[----:B------:R-:W-:-:S03]  /*27a0*/  VIADD R8, R8, 0x1 ;  /* 0x0000000108087836 */ /* 0x000fc60000000000 */
[----:B------:R-:W-:Y:S02]  /*27b0*/  UISETP.NE.AND UP0, UPT, UR6, 0x2, UPT ;  /* 0x000000020600788c */ /* 0x000fe4000bf05270 */
[----:B------:R-:W-:Y:S06]  /*27c0*/  UGETNEXTWORKID.BROADCAST [UR4], [UR5] ;  /* 0x00000000040073ca */ /* 0x000fec0008000100 */
[----:B------:R-:W-:Y:S01]  /*27d0*/  USEL UR4, URZ, 0x1, UP0 ;  /* 0x00000001ff047887 */ /* 0x000fe20008000000 */
[----:B------:R-:W-:Y:S01]  /*27e0*/  ISETP.NE.AND P0, PT, R8, 0x2, PT ;  /* 0x000000020800780c */ /* 0x000fe20003f05270 */
[----:B------:R-:W-:Y:S01]  /*27f0*/  USEL UR6, UR6, URZ, UP0 ;  /* 0x000000ff06067287 */ /* 0x000fe20008000000 */
[----:B------:R-:W2:Y:S03]  /*2800*/  SYNCS.PHASECHK.TRANS64.TRYWAIT P1, [R0+URZ+0xa0], R5 ;  /* 0x0000a005000075a7 */ /* 0x000ea600080211ff */
[----:B------:R-:W-:Y:S01]  /*2810*/  LOP3.LUT R12, R12, UR4, RZ, 0x3c, !PT ;  /* 0x000000040c0c7c12 */ /* 0x000fe2000f8e3cff */
[----:B-12---:R-:W-:Y:S07]  /*2820*/  @!P1 BRA `(.L_x_44) ;  /* 0x0000008800c09947 */ /* 0x006fee0003800000 */
.L_x_142:
[C---:B------:R-:W-:Y:S01]  /*2830*/  LEA R4, R11.reuse, UR37, 0x4 ;  /* 0x000000250b047c11 */ /* 0x040fe2000f8e20ff */
[----:B-1----:R-:W-:Y:S01]  /*2840*/  VIADD R0, R0, 0xb0 ;  /* 0x000000b000007836 */ /* 0x002fe20000000000 */
[----:B------:R-:W-:Y:S01]  /*2850*/  SEL R8, R8, RZ, P0 ;  /* 0x000000ff08087207 */ /* 0x000fe20000000000 */
[----:B------:R-:W-:-:S03]  /*2860*/  VIADD R11, R11, 0x1 ;  /* 0x000000010b0b7836 */ /* 0x000fc60000000000 */
[----:B------:R-:W1:Y:S01]  /*2870*/  LDS.128 R4, [R4+0x110] ;  /* 0x0001100004047984 */ /* 0x000e620000000c00 */
[----:B------:R-:W-:Y:S02]  /*2880*/  PRMT R0, RZ, 0x654, R0 ;  /* 0x00000654ff007816 */ /* 0x000fe40000000000 */
[C---:B------:R-:W-:Y:S01]  /*2890*/  ISETP.NE.AND P1, PT, R11.reuse, 0x2, PT ;  /* 0x000000020b00780c */ /* 0x040fe20003f25270 */
[----:B------:R-:W-:Y:S01]  /*28a0*/  @!PT LDS RZ, [RZ] ;  /* 0x00000000fffff984 */ /* 0x000fe20000000800 */
[----:B------:R-:W-:Y:S01]  /*28b0*/  @!PT LDS RZ, [RZ] ;  /* 0x00000000fffff984 */ /* 0x000fe20000000800 */
[----:B------:R-:W-:Y:S01]  /*28c0*/  @!PT LDS RZ, [RZ] ;  /* 0x00000000fffff984 */ /* 0x000fe20000000800 */
[----:B------:R-:W-:Y:S01]  /*28d0*/  @!PT LDS RZ, [RZ] ;  /* 0x00000000fffff984 */ /* 0x000fe20000000800 */
[----:B------:R2:W-:Y:S06]  /*28e0*/  MEMBAR.ALL.CTA ;  /* 0x0000000000007992 */ /* 0x0005ec0000008000 */
[----:B--2---:R-:W2:Y:S01]  /*28f0*/  FENCE.VIEW.ASYNC.S ;  /* 0x00000000000073c6 */ /* 0x004ea20000000000 */
[----:B------:R-:W-:Y:S01]  /*2900*/  SEL R11, R11, RZ, P1 ;  /* 0x000000ff0b0b7207 */ /* 0x000fe20000800000 */
[----:B--2---:R2:W-:Y:S01]  /*2910*/  SYNCS.ARRIVE.TRANS64.RED.A1T0 RZ, [R0+URZ], RZ ;  /* 0x000000ff00ff79a7 */ /* 0x0045e200081004ff */
[----:B-1----:R-:W-:-:S02]  /*2920*/  LOP3.LUT P3, RZ, R6, 0x1, RZ, 0xc0, !PT ;  /* 0x0000000106ff7812 */ /* 0x002fc4000786c0ff */
[----:B------:R-:W-:-:S04]  /*2930*/  SEL R5, RZ, 0x1, P1 ;  /* 0x00000001ff057807 */ /* 0x000fc80000800000 */
[----:B------:R-:W-:Y:S02]  /*2940*/  LOP3.LUT R10, R10, R5, RZ, 0x3c, !PT ;  /* 0x000000050a0a7212 */ /* 0x000fe400078e3cff */
[----:B--2---:R-:W-:-:S04]  /*2950*/  SEL R0, RZ, 0x1, P0 ;  /* 0x00000001ff007807 */ /* 0x004fc80000000000 */
[----:B------:R-:W-:Y:S01]  /*2960*/  LOP3.LUT R9, R9, R0, RZ, 0x3c, !PT ;  /* 0x0000000009097212 */ /* 0x000fe200078e3cff */
[----:B------:R-:W-:Y:S06]  /*2970*/  @P3 BRA `(.L_x_45) ;  /* 0xfffffffc002c3947 */ /* 0x000fec000383ffff */
[----:B------:R-:W-:Y:S01]  /*2980*/  ULEA UR5, UR6, UR37, 0x3 ;  /* 0x0000002506057291 */ /* 0x000fe2000f8e18ff */
[----:B------:R-:W-:-:S08]  /*2990*/  SHF.L.U32 R3, R12, 0x1f, RZ ;  /* 0x0000001f0c037819 */ /* 0x000fd000000006ff */
[----:B------:R-:W1:Y:S02]  /*29a0*/  SYNCS.PHASECHK.TRANS64 P0, [UR5+0xb0], R3 ;  /* 0x0000b003ff0075a7 */ /* 0x000e640008001005 */
[----:B-1----:R-:W-:Y:S05]  /*29b0*/  @P0 BRA `(.L_x_46) ;  /* 0x0000000000080947 */ /* 0x002fea0003800000 */
[----:B------:R-:W1:Y:S02]  /*29c0*/  SYNCS.PHASECHK.TRANS64.TRYWAIT P0, [UR5+0xb0], R3 ;  /* 0x0000b003ff0075a7 */ /* 0x000e640008001105 */
[----:B-1----:R-:W-:Y:S05]  /*29d0*/  @!P0 BRA `(.L_x_47) ;  /* 0x0000008800688947 */ /* 0x002fea0003800000 */
.L_x_46:
[----:B------:R-:W-:-:S04]  /*29e0*/  UIADD3 UR4, UPT, UPT, UR6, 0x1, URZ ;  /* 0x0000000106047890 */ /* 0x000fc8000fffe0ff */
[----:B------:R-:W-:-:S04]  /*29f0*/  UISETP.NE.AND UP0, UPT, UR4, 0x2, UPT ;  /* 0x000000020400788c */ /* 0x000fc8000bf05270 */
[----:B------:R-:W-:Y:S02]  /*2a00*/  USEL UR7, URZ, 0x1, UP0 ;  /* 0x00000001ff077887 */ /* 0x000fe40008000000 */
[----:B------:R-:W-:-:S04]  /*2a10*/  USEL UR4, UR4, URZ, UP0 ;  /* 0x000000ff04047287 */ /* 0x000fc80008000000 */
[----:B------:R-:W-:Y:S01]  /*2a20*/  ULEA UR4, UR4, UR37, 0x3 ;  /* 0x0000002504047291 */ /* 0x000fe2000f8e18ff */
[----:B-1----:R-:W-:-:S04]  /*2a30*/  LOP3.LUT R3, R12, UR7, RZ, 0x3c, !PT ;  /* 0x000000070c037c12 */ /* 0x002fc8000f8e3cff */
[----:B------:R-:W-:-:S04]  /*2a40*/  SHF.L.U32 R0, R3, 0x1f, RZ ;  /* 0x0000001f03007819 */ /* 0x000fc800000006ff */
[----:B------:R-:W1:Y:S02]  /*2a50*/  SYNCS.PHASECHK.TRANS64 P0, [UR4+0xb0], R0 ;  /* 0x0000b000ff0075a7 */ /* 0x000e640008001004 */
[----:B-1----:R-:W-:Y:S05]  /*2a60*/  @P0 EXIT ;  /* 0x000000000000094d */ /* 0x002fea0003800000 */
[----:B------:R-:W-:Y:S02]  /*2a70*/  SHF.L.U32 R3, R3, 0x1f, RZ ;  /* 0x0000001f03037819 */ /* 0x000fe400000006ff */
[----:B------:R-:W-:-:S07]  /*2a80*/  MOV R0, UR4 ;  /* 0x0000000400007c02 */ /* 0x000fce0008000f00 */
.L_x_48:
[----:B-1----:R1:W2:Y:S02]  /*2a90*/  SYNCS.PHASECHK.TRANS64.TRYWAIT P0, [R0+URZ+0xb0], R3 ;  /* 0x0000b003000075a7 */ /* 0x0022a400080011ff */
[----:B--2---:R-:W-:Y:S05]  /*2aa0*/  @!P0 NANOSLEEP.SYNCS 0x989680 ;  /* 0x009896800000895d */ /* 0x004fea0003900000 */
[----:B------:R-:W2:Y:S02]  /*2ab0*/  @!P0 SYNCS.PHASECHK.TRANS64 P0, [R0+URZ+0xb0], R3 ;  /* 0x0000b003000085a7 */ /* 0x000ea400080010ff */
[----:B--2---:R-:W-:Y:S05]  /*2ac0*/  @P0 EXIT ;  /* 0x000000000000094d */ /* 0x004fea0003800000 */
[----:B------:R-:W-:Y:S05]  /*2ad0*/  BRA `(.L_x_48) ;  /* 0xfffffffc00ec7947 */ /* 0x000fea000383ffff */
.L_x_41:
[----:B------:R-:W-:-:S09]  /*2ae0*/  UISETP.NE.AND UP1, UPT, UR8, URZ, UPT ;  /* 0x000000ff0800728c */ /* 0x000fd2000bf25270 */
[----:B------:R-:W-:Y:S05]  /*2af0*/  BRA.U UP1, `(.L_x_49) ;  /* 0x0000000d01347547 */ /* 0x000fea000b800000 */
[----:B------:R-:W-:Y:S01]  /*2b00*/  UMOV UR4, 0x40 ;  /* 0x0000004000047882 */ /* 0x000fe20000000000 */
[----:B------:R-:W-:Y:S01]  /*2b10*/  NOP ;  /* 0x0000000000007918 */ /* 0x000fe20000000000 */
[----:B------:R-:W-:Y:S01]  /*2b20*/  ULEA UR4, UR37, UR4, 0x18 ;  /* 0x0000000425047291 */ /* 0x000fe2000f8ec0ff */
[----:B------:R-:W-:Y:S02]  /*2b30*/  UMOV UR5, 0x400 ;  /* 0x0000040000057882 */ /* 0x000fe40000000000 */
[----:B------:R-:W-:-:S06]  /*2b40*/  ULEA UR37, UR37, UR5, 0x18 ;  /* 0x0000000525257291 */ /* 0x000fcc000f8ec0ff */
[----:B------:R-:W1:Y:S02]  /*2b50*/  LDS.U8 R0, [UR4+0x1c] ;  /* 0x00001c04ff007984 */ /* 0x000e640008000000 */
[----:B-1----:R-:W-:-:S13]  /*2b60*/  ISETP.NE.AND P0, PT, R0, RZ, PT ;  /* 0x000000ff0000720c */ /* 0x002fda0003f05270 */
[----:B------:R-:W-:Y:S05]  /*2b70*/  @P0 BRA `(.L_x_50) ;  /* 0x0000000000580947 */ /* 0x000fea0003800000 */
[----:B------:R-:W-:-:S13]  /*2b80*/  ELECT P0, URZ, PT ;  /* 0x0000000000ff782f */ /* 0x000fda0003800000 */
[----:B------:R-:W-:Y:S05]  /*2b90*/  @!P0 BRA `(.L_x_51) ;  /* 0x0000000000608947 */ /* 0x000fea0003800000 */
[----:B------:R-:W-:Y:S01]  /*2ba0*/  UMOV UR5, 0x10 ;  /* 0x0000001000057882 */ /* 0x000fe20000000000 */
[----:B------:R-:W-:Y:S01]  /*2bb0*/  HFMA2 R0, -RZ, RZ, 0, 5.9604644775390625e-08 ;  /* 0x00000001ff007431 */ /* 0x000fe200000001ff */
[----:B------:R-:W-:-:S03]  /*2bc0*/  MOV R2, 0xffff ;  /* 0x0000ffff00027802 */ /* 0x000fc60000000f00 */
[----:B------:R-:W-:Y:S04]  /*2bd0*/  DEPBAR.LE SB1, 0x36 ;  /* 0x00009d800000791a */ /* 0x000fe80000000000 */
[----:B------:R-:W1:Y:S02]  /*2be0*/  UTCATOMSWS.FIND_AND_SET.ALIGN UP0, UR5, UR5 ;  /* 0x00000005000575e3 */ /* 0x000e640008000800 */
[----:B-1----:R-:W-:Y:S01]  /*2bf0*/  MOV R3, UR5 ;  /* 0x0000000500037c02 */ /* 0x002fe20008000f00 */
[----:B------:R-:W-:Y:S06]  /*2c00*/  BRA.U UP0, `(.L_x_52) ;  /* 0x0000000100187547 */ /* 0x000fec000b800000 */
.L_x_53:
[----:B------:R-:W-:Y:S05]  /*2c10*/  NANOSLEEP 0x64 ;  /* 0x000000640000795d */ /* 0x000fea0003800000 */
[----:B------:R-:W-:-:S05]  /*2c20*/  UMOV UR5, 0x10 ;  /* 0x0000001000057882 */ /* 0x000fca0000000000 */
[----:B------:R-:W-:Y:S04]  /*2c30*/  DEPBAR.LE SB1, 0x36 ;  /* 0x00009d800000791a */ /* 0x000fe80000000000 */
[----:B------:R-:W1:Y:S02]  /*2c40*/  UTCATOMSWS.FIND_AND_SET.ALIGN UP0, UR5, UR5 ;  /* 0x00000005000575e3 */ /* 0x000e640008000800 */
[----:B-1----:R-:W-:Y:S01]  /*2c50*/  MOV R3, UR5 ;  /* 0x0000000500037c02 */ /* 0x002fe20008000f00 */
[----:B------:R-:W-:Y:S05]  /*2c60*/  BRA.U !UP0, `(.L_x_53) ;  /* 0xfffffffd08e87547 */ /* 0x000fea000b83ffff */
.L_x_52:
[-C--:B------:R-:W-:Y:S02]  /*2c70*/  SHF.L.U32 R2, R2, R3.reuse, RZ ;  /* 0x0000000302027219 */ /* 0x080fe400000006ff */
[----:B------:R-:W-:Y:S01]  /*2c80*/  SHF.L.U32 R0, R0, R3, RZ ;  /* 0x0000000300007219 */ /* 0x000fe200000006ff */
[----:B------:R-:W-:Y:S02]  /*2c90*/  IMAD.SHL.U32 R3, R3, 0x20, RZ ;  /* 0x0000002003037824 */ /* 0x000fe400078e00ff */
[----:B------:R1:W-:Y:S04]  /*2ca0*/  ATOMS.OR RZ, [UR4+0x14], R2 ;  /* 0x00001402ffff798c */ /* 0x0003e8000b000004 */
[----:B------:R1:W-:Y:S04]  /*2cb0*/  ATOMS.OR RZ, [UR4+0x18], R0 ;  /* 0x00001800ffff798c */ /* 0x0003e8000b000004 */
[----:B------:R1:W-:Y:S01]  /*2cc0*/  STS [UR37+0x130], R3 ;  /* 0x00013003ff007988 */ /* 0x0003e20008000825 */
[----:B------:R-:W-:Y:S05]  /*2cd0*/  BRA `(.L_x_51) ;  /* 0x0000000000107947 */ /* 0x000fea0003800000 */
.L_x_50:
[----:B------:R-:W-:Y:S02]  /*2ce0*/  MOV R0, 0xffffffff ;  /* 0xffffffff00007802 */ /* 0x000fe40000000f00 */
[----:B------:R-:W-:-:S03]  /*2cf0*/  MOV R2, 0x2d20 ;  /* 0x00002d2000027802 */ /* 0x000fc60000000f00 */
[----:B------:R1:W-:Y:S04]  /*2d00*/  STS [UR37+0x130], R0 ;  /* 0x00013000ff007988 */ /* 0x0003e80008000825 */
[----:B-1-3-5:R-:W-:Y:S05]  /*2d10*/  CALL.REL.NOINC `($__internal_1_$__cuda_sm10x_tcgen05_guardrail_trap_phase_invalid_during_alloc) ;  /* 0x0000008c007c7944 */ /* 0x02afea0003c00000 */
.L_x_51:
[----:B------:R-:W-:Y:S05]  /*2d20*/  WARPSYNC.ALL ;  /* 0x0000000000007948 */ /* 0x000fea0003800000 */
[----:B------:R-:W2:Y:S01]  /*2d30*/  S2UR UR6, SR_CgaCtaId ;  /* 0x00000000000679c3 */ /* 0x000ea20000008800 */
[----:B------:R-:W-:Y:S01]  /*2d40*/  UMOV UR4, 0x400 ;  /* 0x0000040000047882 */ /* 0x000fe20000000000 */
[----:B------:R-:W-:-:S06]  /*2d50*/  NOP ;  /* 0x0000000000007918 */ /* 0x000fcc0000000000 */
[----:B------:R-:W-:Y:S06]  /*2d60*/  BAR.ARV 0x6, 0xa0 ;  /* 0x0182800000007b1d */ /* 0x000fec0000002000 */
[----:B------:R-:W4:Y:S01]  /*2d70*/  LDCU UR7, c[0x0][0x38c] ;  /* 0x00007180ff0777ac */ /* 0x000f220008000800 */
[----:B------:R-:W-:Y:S01]  /*2d80*/  IMAD.MOV.U32 R11, RZ, RZ, 0x1 ;  /* 0x00000001ff0b7424 */ /* 0x000fe200078e00ff */
[----:B------:R-:W-:Y:S01]  /*2d90*/  CS2R R8, SRZ ;  /* 0x0000000000087805 */ /* 0x000fe2000001ff00 */
[----:B------:R-:W-:Y:S01]  /*2da0*/  IMAD.MOV.U32 R10, RZ, RZ, RZ ;  /* 0x000000ffff0a7224 */ /* 0x000fe200078e00ff */
[----:B------:R-:W-:Y:S01]  /*2db0*/  UMOV UR18, URZ ;  /* 0x000000ff00127c82 */ /* 0x000fe20008000000 */
[----:B------:R-:W-:Y:S01]  /*2dc0*/  UMOV UR17, URZ ;  /* 0x000000ff00117c82 */ /* 0x000fe20008000000 */
[----:B------:R-:W-:Y:S01]  /*2dd0*/  UMOV UR22, 0x0 ;  /* 0x0000000000167882 */ /* 0x000fe20000000000 */
[----:B------:R-:W-:Y:S01]  /*2de0*/  UMOV UR23, 0x8400010 ;  /* 0x0840001000177882 */ /* 0x000fe20000000000 */
[----:B------:R-:W-:Y:S01]  /*2df0*/  UMOV UR20, 0x0 ;  /* 0x0000000000147882 */ /* 0x000fe20000000000 */
[----:B------:R-:W-:Y:S01]  /*2e00*/  UMOV UR21, 0x8400010 ;  /* 0x0840001000157882 */ /* 0x000fe20000000000 */
[----:B--2---:R-:W-:Y:S01]  /*2e10*/  ULEA UR6, UR6, UR4, 0x18 ;  /* 0x0000000406067291 */ /* 0x004fe2000f8ec0ff */
[----:B------:R-:W2:Y:S03]  /*2e20*/  LDCU UR4, c[0x0][0x38c] ;  /* 0x00007180ff0477ac */ /* 0x000ea60008000800 */
[----:B------:R-:W-:-:S02]  /*2e30*/  UIADD3 UR11, UPT, UPT, UR6, 0xc400, URZ ;  /* 0x0000c400060b7890 */ /* 0x000fc4000fffe0ff */
[----:B----4-:R-:W-:-:S03]  /*2e40*/  UIADD3 UR7, UPT, UPT, UR7, 0x3f, URZ ;  /* 0x0000003f07077890 */ /* 0x010fc6000fffe0ff */
[----:B-1----:R-:W1:Y:S01]  /*2e50*/  LDS R0, [UR6+0x130] ;  /* 0x00013006ff007984 */ /* 0x002e620008000800 */
[----:B------:R-:W-:Y:S02]  /*2e60*/  UIADD3 UR12, UPT, UPT, UR6, 0x16400, URZ ;  /* 0x00016400060c7890 */ /* 0x000fe4000fffe0ff */
[----:B------:R-:W-:Y:S02]  /*2e70*/  USHF.R.S32.HI UR5, URZ, 0x1f, UR7 ;  /* 0x0000001fff057899 */ /* 0x000fe40008011407 */
[----:B------:R-:W-:Y:S02]  /*2e80*/  USHF.R.U32.HI UR11, URZ, 0x4, UR11 ;  /* 0x00000004ff0b7899 */ /* 0x000fe4000801160b */
[----:B------:R-:W-:Y:S02]  /*2e90*/  ULEA.HI UR5, UR5, UR7, URZ, 0x6 ;  /* 0x0000000705057291 */ /* 0x000fe4000f8f30ff */
[----:B------:R-:W-:Y:S02]  /*2ea0*/  USHF.R.U32.HI UR12, URZ, 0x4, UR12 ;  /* 0x00000004ff0c7899 */ /* 0x000fe4000801160c */
[----:B------:R-:W-:-:S02]  /*2eb0*/  USHF.R.S32.HI UR5, URZ, 0x6, UR5 ;  /* 0x00000006ff057899 */ /* 0x000fc40008011405 */
[----:B------:R-:W-:Y:S02]  /*2ec0*/  ULOP3.LUT UR11, UR11, 0x3fff, URZ, 0xc0, !UPT ;  /* 0x00003fff0b0b7892 */ /* 0x000fe4000f8ec0ff */
[----:B------:R-:W-:Y:S02]  /*2ed0*/  UISETP.LT.AND UP0, UPT, UR5, 0x1, UPT ;  /* 0x000000010500788c */ /* 0x000fe4000bf01270 */
[----:B------:R-:W-:Y:S02]  /*2ee0*/  ULOP3.LUT UR12, UR12, 0x3fff, URZ, 0xc0, !UPT ;  /* 0x00003fff0c0c7892 */ /* 0x000fe4000f8ec0ff */
[----:B------:R-:W-:Y:S02]  /*2ef0*/  USEL UR10, UR5, 0x1, !UP0 ;  /* 0x00000001050a7887 */ /* 0x000fe4000c000000 */
[----:B------:R-:W-:Y:S02]  /*2f00*/  ULOP3.LUT UR11, UR11, 0x10000, URZ, 0xfc, !UPT ;  /* 0x000100000b0b7892 */ /* 0x000fe4000f8efcff */
[----:B------:R-:W-:-:S02]  /*2f10*/  ULOP3.LUT UR12, UR12, 0x10000, URZ, 0xfc, !UPT ;  /* 0x000100000c0c7892 */ /* 0x000fc4000f8efcff */
[----:B------:R-:W-:Y:S02]  /*2f20*/  UIADD3 UR10, UPT, UPT, -UR10, URZ, URZ ;  /* 0x000000ff0a0a7290 */ /* 0x000fe4000fffe1ff */
[----:B--2---:R-:W-:Y:S01]  /*2f30*/  UISETP.GE.AND UP3, UPT, UR4, 0x1, UPT ;  /* 0x000000010400788c */ /* 0x004fe2000bf66270 */
[----:B-1----:R-:W-:-:S15]  /*2f40*/  R2UR UR19, R0 ;  /* 0x00000000001372ca */ /* 0x002fde00000e0000 */
.L_x_60:
[----:B------:R-:W-:Y:S02]  /*2f50*/  LEA R0, R10, UR6, 0x3 ;  /* 0x000000060a007c11 */ /* 0x000fe4000f8e18ff */
[----:B------:R-:W-:Y:S02]  /*2f60*/  SHF.L.U32 R5, R9, 0x1f, RZ ;  /* 0x0000001f09057819 */ /* 0x000fe400000006ff */
[----:B------:R-:W-:Y:S01]  /*2f70*/  PLOP3.LUT P0, PT, PT, PT, UP3, 0x80, 0x8 ;  /* 0x000000000008781c */ /* 0x000fe20003f0f038 */
[----:B------:R-:W-:Y:S01]  /*2f80*/  VIADD R3, R0, 0xb0 ;  /* 0x000000b000037836 */ /* 0x000fe20000000000 */
[----:B-1----:R-:W1:Y:S02]  /*2f90*/  SYNCS.PHASECHK.TRANS64.TRYWAIT P1, [R0+URZ+0xa0], R5 ;  /* 0x0000a005000075a7 */ /* 0x002e6400080211ff */
[----:B-1--4-:R-:W-:Y:S09]  /*2fa0*/  @!P1 BRA `(.L_x_54) ;  /* 0x00000084000c9947 */ /* 0x012ff20003800000 */
.L_x_144:
[----:B------:R-:W-:Y:S01]  /*2fb0*/  LEA R4, R10, UR6, 0x4 ;  /* 0x000000060a047c11 */ /* 0x000fe2000f8e20ff */
[----:B------:R-:W-:Y:S01]  /*2fc0*/  @UP3 ULEA UR4, UR17, UR6, 0x3 ;  /* 0x0000000611043291 */ /* 0x000fe2000f8e18ff */
[----:B------:R-:W-:Y:S01]  /*2fd0*/  PLOP3.LUT P2, PT, PT, PT, PT, 0x80, 0x8 ;  /* 0x000000000008781c */ /* 0x000fe20003f4f070 */
[----:B------:R-:W-:Y:S01]  /*2fe0*/  ULEA UR8, UR18, UR6, 0x3 ;  /* 0x0000000612087291 */ /* 0x000fe2000f8e18ff */
[----:B------:R-:W-:Y:S01]  /*2ff0*/  PRMT R3, RZ, 0x654, R3 ;  /* 0x00000654ff037816 */ /* 0x000fe20000000003 */
[----:B------:R-:W-:Y:S01]  /*3000*/  ULEA UR9, UR18, UR19, 0x8 ;  /* 0x0000001312097291 */ /* 0x000fe2000f8e40ff */
[----:B-1----:R-:W1:Y:S01]  /*3010*/  LDS.128 R4, [R4+0x110] ;  /* 0x0001100004047984 */ /* 0x002e620000000c00 */
[----:B------:R-:W-:Y:S02]  /*3020*/  @P0 SHF.L.U32 R2, R8, 0x1f, RZ ;  /* 0x0000001f08020819 */ /* 0x000fe400000006ff */
[----:B------:R-:W-:Y:S01]  /*3030*/  SHF.L.U32 R0, R11, 0x1f, RZ ;  /* 0x0000001f0b007819 */ /* 0x000fe200000006ff */
[----:B------:R-:W-:Y:S01]  /*3040*/  @!PT LDS RZ, [RZ] ;  /* 0x00000000fffff984 */ /* 0x000fe20000000800 */
[----:B------:R-:W-:Y:S01]  /*3050*/  @!PT LDS RZ, [RZ] ;  /* 0x00000000fffff984 */ /* 0x000fe20000000800 */
[----:B------:R-:W-:Y:S01]  /*3060*/  @!PT LDS RZ, [RZ] ;  /* 0x00000000fffff984 */ /* 0x000fe20000000800 */
[----:B------:R-:W-:Y:S01]  /*3070*/  @!PT LDS RZ, [RZ] ;  /* 0x00000000fffff984 */ /* 0x000fe20000000800 */
[----:B------:R2:W-:Y:S06]  /*3080*/  MEMBAR.ALL.CTA ;  /* 0x0000000000007992 */ /* 0x0005ec0000008000 */
[----:B--2---:R-:W2:Y:S02]  /*3090*/  FENCE.VIEW.ASYNC.S ;  /* 0x00000000000073c6 */ /* 0x004ea40000000000 */
[----:B--2---:R2:W-:Y:S01]  /*30a0*/  SYNCS.ARRIVE.TRANS64.RED.A1T0 RZ, [R3+URZ], RZ ;  /* 0x000000ff03ff79a7 */ /* 0x0045e200081004ff */
[----:B------:R2:W4:Y:S01]  /*30b0*/  @P0 SYNCS.PHASECHK.TRANS64.TRYWAIT P2, [UR4], R2 ;  /* 0x00000002ff0005a7 */ /* 0x0005220008041104 */
[----:B-1----:R-:W-:Y:S01]  /*30c0*/  LOP3.LUT P1, RZ, R6, 0x1, RZ, 0xc0, !PT ;  /* 0x0000000106ff7812 */ /* 0x002fe2000782c0ff */
[----:B------:R-:W1:Y:S02]  /*30d0*/  SYNCS.PHASECHK.TRANS64.TRYWAIT P0, [UR8+0xd0], R0 ;  /* 0x0000d000ff0075a7 */ /* 0x000e640008001108 */
[----:B-12-4-:R-:W-:Y:S10]  /*30e0*/  @!P0 BRA `(.L_x_55) ;  /* 0x0000008000d08947 */ /* 0x016ff40003800000 */
.L_x_146:
[----:B------:R-:W-:Y:S01]  /*30f0*/  IADD3 R10, PT, PT, R10, 0x1, RZ ;  /* 0x000000010a0a7810 */ /* 0x000fe20007ffe0ff */
[----:B------:R-:W-:Y:S06]  /*3100*/  BRA.U !UP3, `(.L_x_56) ;  /* 0x000000010b987547 */ /* 0x000fec000b800000 */
[----:B------:R-:W-:Y:S01]  /*3110*/  UPLOP3.LUT UP4, UPT, UPT, UPT, UPT, 0x40, 0x4 ;  /* 0x000000000004789c */ /* 0x000fe20003f8e870 */
[----:B------:R-:W-:Y:S01]  /*3120*/  UMOV UR16, UR10 ;  /* 0x0000000a00107c82 */ /* 0x000fe20008000000 */
[----:B------:R-:W-:Y:S01]  /*3130*/  UMOV UR15, UR5 ;  /* 0x00000005000f7c82 */ /* 0x000fe20008000000 */
[----:B------:R-:W-:-:S08]  /*3140*/  UMOV UR14, UR17 ;  /* 0x00000011000e7c82 */ /* 0x000fd00008000000 */
.L_x_59:
[----:B------:R-:W-:Y:S02]  /*3150*/  UIADD3 UR16, UPT, UPT, UR16, 0x1, URZ ;  /* 0x0000000110107890 */ /* 0x000fe4000fffe0ff */
[----:B--2---:R-:W-:Y:S02]  /*3160*/  ULEA UR7, UR14, UR6, 0x3 ;  /* 0x000000060e077291 */ /* 0x004fe4000f8e18ff */
[----:B------:R-:W-:Y:S01]  /*3170*/  UISETP.NE.AND UP0, UPT, UR16, URZ, UPT ;  /* 0x000000ff1000728c */ /* 0x000fe2000bf05270 */
[----:B----4-:R-:W-:Y:S10]  /*3180*/  @P2 BRA `(.L_x_57) ;  /* 0x00000000000c2947 */ /* 0x010ff40003800000 */
[----:B-1----:R-:W-:Y:S04]  /*3190*/  SHF.L.U32 R3, R8, 0x1f, RZ ;  /* 0x0000001f08037819 */ /* 0x002fe800000006ff */
[----:B------:R-:W1:Y:S02]  /*31a0*/  SYNCS.PHASECHK.TRANS64.TRYWAIT P0, [UR7], R3 ;  /* 0x00000003ff0075a7 */ /* 0x000e640008001107 */
[----:B-1----:R-:W-:Y:S05]  /*31b0*/  @!P0 BRA `(.L_x_58) ;  /* 0x0000008000b48947 */ /* 0x002fea0003800000 */
.L_x_57:
[----:B------:R-:W-:Y:S01]  /*31c0*/  UISETP.NE.AND UP1, UPT, UR15, 0x1, UPT ;  /* 0x000000010f00788c */ /* 0x000fe2000bf25270 */
[----:B------:R-:W-:Y:S01]  /*31d0*/  PLOP3.LUT P2, PT, PT, PT, PT, 0x80, 0x8 ;  /* 0x000000000008781c */ /* 0x000fe20003f4f070 */
[----:B------:R-:W-:Y:S02]  /*31e0*/  UIADD3 UR17, UPT, UPT, UR14, 0x1, URZ ;  /* 0x000000010e117890 */ /* 0x000fe4000fffe0ff */
[----:B------:R-:W-:Y:S02]  /*31f0*/  ULEA UR24, UR14, UR12, 0xa ;  /* 0x0000000c0e187291 */ /* 0x000fe4000f8e50ff */
[----:B------:R-:W-:Y:S01]  /*3200*/  UISETP.NE.AND UP2, UPT, UR17, 0x5, UPT ;  /* 0x000000051100788c */ /* 0x000fe2000bf45270 */
[----:B------:R-:W-:Y:S01]  /*3210*/  PLOP3.LUT P0, PT, PT, PT, UP1, 0x80, 0x8 ;  /* 0x000000000008781c */ /* 0x000fe20003f0f018 */
[----:B------:R-:W-:Y:S02]  /*3220*/  ULEA UR26, UR14, UR11, 0x9 ;  /* 0x0000000b0e1a7291 */ /* 0x000fe4000f8e48ff */
[----:B------:R-:W-:Y:S02]  /*3230*/  USEL UR13, URZ, 0x1, UP2 ;  /* 0x00000001ff0d7887 */ /* 0x000fe40009000000 */
[----:B------:R-:W-:Y:S02]  /*3240*/  USEL UR17, UR17, URZ, UP2 ;  /* 0x000000ff11117287 */ /* 0x000fe40009000000 */
[----:B------:R-:W-:Y:S02]  /*3250*/  UIADD3 UR30, UPT, UPT, UR24, 0x2, URZ ;  /* 0x00000002181e7890 */ /* 0x000fe4000fffe0ff */
[----:B------:R-:W-:Y:S01]  /*3260*/  @UP1 ULEA UR4, UR17, UR6, 0x3 ;  /* 0x0000000611041291 */ /* 0x000fe2000f8e18ff */
[----:B------:R-:W-:Y:S01]  /*3270*/  LOP3.LUT R8, R8, UR13, RZ, 0x3c, !PT ;  /* 0x0000000d08087c12 */ /* 0x000fe2000f8e3cff */
[----:B------:R-:W-:Y:S02]  /*3280*/  UIADD3 UR28, UPT, UPT, UR26, 0x2, URZ ;  /* 0x000000021a1c7890 */ /* 0x000fe4000fffe0ff */
[----:B------:R-:W-:Y:S01]  /*3290*/  UIADD3 UR7, UPT, UPT, UR7, 0x28, URZ ;  /* 0x0000002807077890 */ /* 0x000fe2000fffe0ff */
[----:B-1----:R-:W-:Y:S01]  /*32a0*/  @P0 SHF.L.U32 R0, R8, 0x1f, RZ ;  /* 0x0000001f08000819 */ /* 0x002fe200000006ff */
[----:B------:R-:W-:Y:S01]  /*32b0*/  UMOV UR25, 0x80004020 ;  /* 0x8000402000197882 */ /* 0x000fe20000000000 */
[----:B------:R-:W-:Y:S01]  /*32c0*/  UMOV UR27, 0x80004020 ;  /* 0x80004020001b7882 */ /* 0x000fe20000000000 */
[----:B------:R-:W-:Y:S01]  /*32d0*/  UMOV UR31, 0x80004020 ;  /* 0x80004020001f7882 */ /* 0x000fe20000000000 */
[----:B------:R2:W4:Y:S01]  /*32e0*/  @P0 SYNCS.PHASECHK.TRANS64.TRYWAIT P2, [UR4], R0 ;  /* 0x00000000ff0005a7 */ /* 0x0005220008041104 */
[----:B------:R-:W-:Y:S01]  /*32f0*/  UIADD3 UR15, UPT, UPT, UR15, -0x1, URZ ;  /* 0xffffffff0f0f7890 */ /* 0x000fe2000fffe0ff */
[----:B------:R2:W-:Y:S01]  /*3300*/  UTCQMMA gdesc[UR26], gdesc[UR24], tmem[UR9], tmem[UR22], idesc[UR23], UP4 ;  /* 0x00ff16181a0075ea */ /* 0x0005e2000a000309 */
[----:B------:R-:W-:Y:S01]  /*3310*/  UPLOP3.LUT UP4, UPT, UPT, UPT, UPT, 0x80, 0x8 ;  /* 0x000000000008789c */ /* 0x000fe20003f8f070 */
[----:B------:R-:W-:Y:S01]  /*3320*/  UMOV UR29, 0x80004020 ;  /* 0x80004020001d7882 */ /* 0x000fe20000000000 */
[----:B------:R-:W-:Y:S01]  /*3330*/  UMOV UR14, UR17 ;  /* 0x00000011000e7c82 */ /* 0x000fe20008000000 */
[----:B------:R2:W-:Y:S01]  /*3340*/  UTCQMMA gdesc[UR28], gdesc[UR30], tmem[UR9], tmem[UR20], idesc[UR21], UPT ;  /* 0x00ff141e1c0075ea */ /* 0x0005e2000b800309 */
[----:B------:R2:W-:Y:S01]  /*3350*/  UTCBAR [UR7], URZ ;  /* 0x000000ff070073e9 */ /* 0x0005e200080000ff */
[----:B------:R-:W-:Y:S06]  /*3360*/  BRA.U UP0, `(.L_x_59) ;  /* 0xfffffffd00787547 */ /* 0x000fec000b83ffff */
.L_x_56:
[----:B------:R-:W-:Y:S01]  /*3370*/  UIADD3 UR18, UPT, UPT, UR18, 0x1, URZ ;  /* 0x0000000112127890 */ /* 0x000fe2000fffe0ff */
[C---:B------:R-:W-:Y:S01]  /*3380*/  ISETP.NE.AND P0, PT, R10.reuse, 0x2, PT ;  /* 0x000000020a00780c */ /* 0x040fe20003f05270 */
[----:B------:R-:W-:Y:S02]  /*3390*/  UIADD3 UR8, UPT, UPT, UR8, 0xc0, URZ ;  /* 0x000000c008087890 */ /* 0x000fe4000fffe0ff */
[----:B------:R-:W-:Y:S01]  /*33a0*/  UISETP.NE.AND UP0, UPT, UR18, 0x2, UPT ;  /* 0x000000021200788c */ /* 0x000fe2000bf05270 */
[----:B-12---:R-:W-:Y:S02]  /*33b0*/  SEL R0, RZ, 0x1, P0 ;  /* 0x00000001ff007807 */ /* 0x006fe40000000000 */
[----:B------:R-:W-:Y:S01]  /*33c0*/  SEL R10, R10, RZ, P0 ;  /* 0x000000ff0a0a7207 */ /* 0x000fe20000000000 */
[----:B------:R-:W-:Y:S01]  /*33d0*/  USEL UR4, URZ, 0x1, UP0 ;  /* 0x00000001ff047887 */ /* 0x000fe20008000000 */
[----:B------:R-:W-:Y:S01]  /*33e0*/  LOP3.LUT R9, R9, R0, RZ, 0x3c, !PT ;  /* 0x0000000009097212 */ /* 0x000fe200078e3cff */
[----:B------:R-:W-:Y:S01]  /*33f0*/  USEL UR18, UR18, URZ, UP0 ;  /* 0x000000ff12127287 */ /* 0x000fe20008000000 */
[----:B------:R1:W-:Y:S03]  /*3400*/  UTCBAR [UR8], URZ ;  /* 0x000000ff080073e9 */ /* 0x0003e600080000ff */
[----:B------:R-:W-:Y:S01]  /*3410*/  LOP3.LUT R11, R11, UR4, RZ, 0x3c, !PT ;  /* 0x000000040b0b7c12 */ /* 0x000fe2000f8e3cff */
[----:B------:R-:W-:Y:S07]  /*3420*/  @P1 BRA `(.L_x_60) ;  /* 0xfffffff800c81947 */ /* 0x000fee000383ffff */
[----:B------:R-:W2:Y:S01]  /*3430*/  S2UR UR4, SR_CgaCtaId ;  /* 0x00000000000479c3 */ /* 0x000ea20000008800 */
[----:B------:R-:W-:Y:S01]  /*3440*/  ELECT P0, URZ, PT ;  /* 0x0000000000ff782f */ /* 0x000fe20003800000 */
[----:B------:R-:W-:Y:S01]  /*3450*/  IMAD.MOV.U32 R0, RZ, RZ, 0x1 ;  /* 0x00000001ff007424 */ /* 0x000fe200078e00ff */
[----:B------:R-:W-:Y:S01]  /*3460*/  UIADD3 UR6, UPT, UPT, UR6, 0xd0, URZ ;  /* 0x000000d006067890 */ /* 0x000fe2000fffe0ff */
[----:B------:R-:W-:Y:S01]  /*3470*/  SHF.L.U32 R3, R11, 0x1f, RZ ;  /* 0x0000001f0b037819 */ /* 0x000fe200000006ff */
[----:B------:R-:W-:-:S03]  /*3480*/  UMOV UR5, 0x40 ;  /* 0x0000004000057882 */ /* 0x000fc60000000000 */
[----:B------:R-:W-:Y:S01]  /*3490*/  UVIRTCOUNT.DEALLOC.SMPOOL 0x80 ;  /* 0x000000800000784c */ /* 0x000fe20000000000 */
[----:B--2---:R-:W-:Y:S02]  /*34a0*/  ULEA UR4, UR4, UR5, 0x18 ;  /* 0x0000000504047291 */ /* 0x004fe4000f8ec0ff */
[----:B------:R-:W-:-:S07]  /*34b0*/  ULEA UR5, UR18, UR6, 0x3 ;  /* 0x0000000612057291 */ /* 0x000fce000f8e18ff */
[----:B------:R2:W-:Y:S02]  /*34c0*/  @P0 STS.U8 [UR4+0x1c], R0 ;  /* 0x00001c00ff000988 */ /* 0x0005e40008000004 */
[----:B------:R-:W3:Y:S02]  /*34d0*/  SYNCS.PHASECHK.TRANS64.TRYWAIT P0, [UR5], R3 ;  /* 0x00000003ff0075a7 */ /* 0x000ee40008001105 */
[----:B--23--:R-:W-:Y:S05]  /*34e0*/  @!P0 BRA `(.L_x_61) ;  /* 0x0000008000008947 */ /* 0x00cfea0003800000 */
.L_x_149:
[----:B------:R-:W-:-:S04]  /*34f0*/  UIADD3 UR7, UPT, UPT, UR18, 0x1, URZ ;  /* 0x0000000112077890 */ /* 0x000fc8000fffe0ff */
[----:B------:R-:W-:-:S04]  /*3500*/  UISETP.NE.AND UP0, UPT, UR7, 0x2, UPT ;  /* 0x000000020700788c */ /* 0x000fc8000bf05270 */
[----:B------:R-:W-:Y:S02]  /*3510*/  USEL UR5, URZ, 0x1, UP0 ;  /* 0x00000001ff057887 */ /* 0x000fe40008000000 */
[----:B------:R-:W-:-:S04]  /*3520*/  USEL UR7, UR7, URZ, UP0 ;  /* 0x000000ff07077287 */ /* 0x000fc80008000000 */
[----:B------:R-:W-:Y:S01]  /*3530*/  ULEA UR7, UR7, UR6, 0x3 ;  /* 0x0000000607077291 */ /* 0x000fe2000f8e18ff */
[----:B--2---:R-:W-:-:S04]  /*3540*/  LOP3.LUT R3, R11, UR5, RZ, 0x3c, !PT ;  /* 0x000000050b037c12 */ /* 0x004fc8000f8e3cff */
[----:B------:R-:W-:-:S04]  /*3550*/  SHF.L.U32 R3, R3, 0x1f, RZ ;  /* 0x0000001f03037819 */ /* 0x000fc800000006ff */
[----:B------:R-:W2:Y:S02]  /*3560*/  SYNCS.PHASECHK.TRANS64.TRYWAIT P0, [UR7], R3 ;  /* 0x00000003ff0075a7 */ /* 0x000ea40008001107 */
[----:B--2---:R-:W-:Y:S05]  /*3570*/  @!P0 BRA `(.L_x_62) ;  /* 0x0000007c00f48947 */ /* 0x004fea0003800000 */
.L_x_151:
[----:B------:R-:W-:Y:S01]  /*3580*/  NOP ;  /* 0x0000000000007918 */ /* 0x000fe20000000000 */
[----:B--2---:R-:W2:Y:S01]  /*3590*/  LDS R0, [UR4+0x14] ;  /* 0x00001404ff007984 */ /* 0x004ea20008000800 */
[----:B------:R-:W-:Y:S01]  /*35a0*/  ULOP3.LUT UR6, UR19, 0xffff, URZ, 0xc0, !UPT ;  /* 0x0000ffff13067892 */ /* 0x000fe2000f8ec0ff */
[----:B-1----:R-:W-:Y:S01]  /*35b0*/  UMOV UR8, 0xffff ;  /* 0x0000ffff00087882 */ /* 0x002fe20000000000 */
[----:B------:R-:W-:Y:S02]  /*35c0*/  UMOV UR5, 0x1 ;  /* 0x0000000100057882 */ /* 0x000fe40000000000 */
[----:B------:R-:W-:-:S04]  /*35d0*/  USHF.R.U32.HI UR6, URZ, 0x5, UR6 ;  /* 0x00000005ff067899 */ /* 0x000fc80008011606 */
[----:B------:R-:W-:Y:S02]  /*35e0*/  USHF.L.U32 UR8, UR8, UR6, URZ ;  /* 0x0000000608087299 */ /* 0x000fe400080006ff */
[----:B------:R-:W-:-:S04]  /*35f0*/  USHF.L.U32 UR5, UR5, UR6, URZ ;  /* 0x0000000605057299 */ /* 0x000fc800080006ff */
[----:B--2---:R-:W-:-:S04]  /*3600*/  LOP3.LUT R0, R0, UR8, RZ, 0xc0, !PT ;  /* 0x0000000800007c12 */ /* 0x004fc8000f8ec0ff */
[----:B------:R-:W-:-:S13]  /*3610*/  ISETP.NE.AND P0, PT, R0, UR8, PT ;  /* 0x0000000800007c0c */ /* 0x000fda000bf05270 */
[----:B------:R-:W-:Y:S05]  /*3620*/  @P0 BRA `(.L_x_63) ;  /* 0x0000000000580947 */ /* 0x000fea0003800000 */
[----:B------:R-:W1:Y:S02]  /*3630*/  LDS R0, [UR4+0x18] ;  /* 0x00001804ff007984 */ /* 0x000e640008000800 */
[----:B-1----:R-:W-:-:S04]  /*3640*/  LOP3.LUT R0, R0, UR5, RZ, 0xc0, !PT ;  /* 0x0000000500007c12 */ /* 0x002fc8000f8ec0ff */
[----:B------:R-:W-:-:S13]  /*3650*/  ISETP.NE.AND P0, PT, R0, UR5, PT ;  /* 0x0000000500007c0c */ /* 0x000fda000bf05270 */
[----:B------:R-:W-:Y:S05]  /*3660*/  @P0 BRA `(.L_x_64) ;  /* 0x00000000003c0947 */ /* 0x000fea0003800000 */
[----:B------:R-:W1:Y:S01]  /*3670*/  S2R R2, SR_LANEID ;  /* 0x0000000000027919 */ /* 0x000e620000000000 */
[----:B------:R-:W-:Y:S01]  /*3680*/  ULOP3.LUT UR8, URZ, UR8, URZ, 0x33, !UPT ;  /* 0x00000008ff087292 */ /* 0x000fe2000f8e33ff */
[----:B------:R-:W-:Y:S01]  /*3690*/  LOP3.LUT R4, RZ, UR5, RZ, 0x33, !PT ;  /* 0x00000005ff047c12 */ /* 0x000fe2000f8e33ff */
[----:B------:R-:W-:Y:S02]  /*36a0*/  VOTEU.ANY UR7, UPT, PT ;  /* 0x0000000000077886 */ /* 0x000fe400038e0100 */
[----:B------:R-:W-:Y:S01]  /*36b0*/  UFLO.U32 UR7, UR7 ;  /* 0x00000007000772bd */ /* 0x000fe200080e0000 */
[----:B------:R-:W2:Y:S01]  /*36c0*/  REDUX UR5, R4 ;  /* 0x00000000040573c4 */ /* 0x000ea20000000000 */
[----:B------:R-:W-:-:S06]  /*36d0*/  IMAD.U32 R0, RZ, RZ, UR8 ;  /* 0x00000008ff007e24 */ /* 0x000fcc000f8e00ff */
[----:B------:R3:W-:Y:S01]  /*36e0*/  UTCATOMSWS.AND URZ, UR8 ;  /* 0x0000000800ff79e3 */ /* 0x0007e20008000000 */
[----:B------:R-:W4:Y:S01]  /*36f0*/  REDUX UR6, R0 ;  /* 0x00000000000673c4 */ /* 0x000f220000000000 */
[----:B-1----:R-:W-:Y:S01]  /*3700*/  ISETP.EQ.U32.AND P0, PT, R2, UR7, PT ;  /* 0x0000000702007c0c */ /* 0x002fe2000bf02070 */
[----:B--2---:R-:W-:Y:S01]  /*3710*/  IMAD.U32 R2, RZ, RZ, UR5 ;  /* 0x00000005ff027e24 */ /* 0x004fe2000f8e00ff */
[----:B----4-:R-:W-:-:S11]  /*3720*/  MOV R3, UR6 ;  /* 0x0000000600037c02 */ /* 0x010fd60008000f00 */
[----:B------:R3:W-:Y:S04]  /*3730*/  @P0 ATOMS.AND RZ, [UR4+0x14], R3 ;  /* 0x00001403ffff098c */ /* 0x0007e8000a800004 */
[----:B------:R3:W-:Y:S01]  /*3740*/  @P0 ATOMS.AND RZ, [UR4+0x18], R2 ;  /* 0x00001802ffff098c */ /* 0x0007e2000a800004 */
[----:B------:R-:W-:Y:S05]  /*3750*/  BRA `(.L_x_65) ;  /* 0x0000000000147947 */ /* 0x000fea0003800000 */
.L_x_64:
[----:B------:R-:W-:Y:S02]  /*3760*/  MOV R2, 0x3780 ;  /* 0x0000378000027802 */ /* 0x000fe40000000f00 */
[----:B----45:R-:W-:Y:S05]  /*3770*/  CALL.REL.NOINC `($__internal_0_$__cuda_sm10x_tcgen05_guardrail_trap_col_being_dealloced_not_returned_by_alloc) ;  /* 0x0000008000d87944 */ /* 0x030fea0003c00000 */
[----:B------:R-:W-:Y:S05]  /*3780*/  BRA `(.L_x_65) ;  /* 0x0000000000087947 */ /* 0x000fea0003800000 */
.L_x_63:
[----:B------:R-:W-:Y:S02]  /*3790*/  MOV R2, 0x37b0 ;  /* 0x000037b000027802 */ /* 0x000fe40000000f00 */
[----:B----45:R-:W-:Y:S05]  /*37a0*/  CALL.REL.NOINC `($__internal_2_$__cuda_sm10x_tcgen05_guardrail_trap_unallocated_columns_being_dealloced) ;  /* 0x0000008000e47944 */ /* 0x030fea0003c00000 */
.L_x_65:
[----:B------:R-:W-:Y:S01]  /*37b0*/  NOP ;  /* 0x0000000000007918 */ /* 0x000fe20000000000 */
[----:B---3--:R-:W-:Y:S05]  /*37c0*/  EXIT ;  /* 0x000000000000794d */ /* 0x008fea0003800000 */
.L_x_49:
[----:B------:R-:W-:-:S09]  /*37d0*/  UISETP.NE.OR UP2, UPT, UR8, 0x3, !UP2 ;  /* 0x000000030800788c */ /* 0x000fd2000d745670 */
[----:B------:R-:W-:Y:S05]  /*37e0*/  BRA.U UP2, `(.L_x_66) ;  /* 0x0000001102147547 */ /* 0x000fea000b800000 */
[----:B------:R-:W1:Y:S01]  /*37f0*/  LDC R0, c[0x0][0xb30] ;  /* 0x0002cc00ff007b82 */ /* 0x000e620000000800 */
[----:B------:R-:W2:Y:S01]  /*3800*/  LDCU.64 UR8, c[0x0][0x888] ;  /* 0x00011100ff0877ac */ /* 0x000ea20008000a00 */
[----:B------:R-:W-:Y:S02]  /*3810*/  HFMA2 R29, -RZ, RZ, 0, 0 ;  /* 0x00000000ff1d7431 */ /* 0x000fe400000001ff */
[----:B------:R-:W-:Y:S01]  /*3820*/  IMAD.MOV.U32 R31, RZ, RZ, 0x1 ;  /* 0x00000001ff1f7424 */ /* 0x000fe200078e00ff */
[----:B------:R-:W-:Y:S01]  /*3830*/  MOV R23, 0x2000 ;  /* 0x0000200000177802 */ /* 0x000fe20000000f00 */
[----:B------:R-:W4:Y:S01]  /*3840*/  LDCU.64 UR4, c[0x0][0x890] ;  /* 0x00011200ff0477ac */ /* 0x000f220008000a00 */
[----:B------:R-:W-:Y:S01]  /*3850*/  IMAD.MOV.U32 R30, RZ, RZ, RZ ;  /* 0x000000ffff1e7224 */ /* 0x000fe200078e00ff */
[----:B------:R-:W3:Y:S01]  /*3860*/  LDC R19, c[0x0][0x370] ;  /* 0x0000dc00ff137b82 */ /* 0x000ee20000000800 */
[----:B------:R-:W-:Y:S01]  /*3870*/  UMOV UR7, 0x400 ;  /* 0x0000040000077882 */ /* 0x000fe20000000000 */
[----:B------:R-:W-:-:S02]  /*3880*/  UPLOP3.LUT UP1, UPT, UPT, UPT, UPT, 0x40, 0x4 ;  /* 0x000000000004789c */ /* 0x000fc40003f2e870 */
[----:B------:R-:W-:-:S04]  /*3890*/  ULEA UR7, UR37, UR7, 0x18 ;  /* 0x0000000725077291 */ /* 0x000fc8000f8ec0ff */
[----:B------:R-:W3:Y:S01]  /*38a0*/  LDC R2, c[0x0][0xb0c] ;  /* 0x0002c300ff027b82 */ /* 0x000ee20000000800 */
[----:B------:R-:W-:Y:S02]  /*38b0*/  UIADD3 UR13, UPT, UPT, UR7, 0x68, URZ ;  /* 0x00000068070d7890 */ /* 0x000fe4000fffe0ff */
[----:B--2---:R-:W-:Y:S02]  /*38c0*/  UISETP.NE.U32.AND UP2, UPT, UR8, URZ, UPT ;  /* 0x000000ff0800728c */ /* 0x004fe4000bf45070 */
[----:B------:R-:W-:Y:S02]  /*38d0*/  UIADD3 UR33, UPT, UPT, UR7, 0x50, URZ ;  /* 0x0000005007217890 */ /* 0x000fe4000fffe0ff */
[----:B----4-:R-:W-:Y:S01]  /*38e0*/  UISETP.NE.U32.AND UP3, UPT, UR4, URZ, UPT ;  /* 0x000000ff0400728c */ /* 0x010fe2000bf65070 */
[----:B------:R-:W2:Y:S01]  /*38f0*/  LDC R18, c[0x0][0xb20] ;  /* 0x0002c800ff127b82 */ /* 0x000ea20000000800 */
[----:B-1----:R-:W-:Y:S01]  /*3900*/  ISETP.NE.AND P1, PT, R0, 0x1, PT ;  /* 0x000000010000780c */ /* 0x002fe20003f25270 */
[----:B------:R-:W-:-:S02]  /*3910*/  UISETP.NE.AND.EX UP2, UPT, UR9, URZ, UPT, UP2 ;  /* 0x000000ff0900728c */ /* 0x000fc4000bf45320 */
[----:B------:R-:W-:Y:S02]  /*3920*/  UIADD3 UR25, UPT, UPT, UR7, 0x58, URZ ;  /* 0x0000005807197890 */ /* 0x000fe4000fffe0ff */
[----:B------:R-:W-:Y:S02]  /*3930*/  UIADD3 UR17, UPT, UPT, UR7, 0x60, URZ ;  /* 0x0000006007117890 */ /* 0x000fe4000fffe0ff */
[----:B------:R-:W1:Y:S01]  /*3940*/  LDC.64 R32, c[0x0][0x348] ;  /* 0x0000d200ff207b82 */ /* 0x000e620000000a00 */
[----:B------:R-:W-:Y:S02]  /*3950*/  UPRMT UR13, UR37, 0x654, UR13 ;  /* 0x00000654250d7896 */ /* 0x000fe4000800000d */
[----:B------:R-:W-:-:S05]  /*3960*/  UISETP.NE.AND.EX UP3, UPT, UR5, URZ, UPT, UP3 ;  /* 0x000000ff0500728c */ /* 0x000fca000bf65330 */
[----:B------:R-:W4:Y:S08]  /*3970*/  LDC.64 R16, c[0x0][0xb10] ;  /* 0x0002c400ff107b82 */ /* 0x000f300000000a00 */
[----:B------:R-:W1:Y:S08]  /*3980*/  LDC.64 R6, c[0x0][0xb18] ;  /* 0x0002c600ff067b82 */ /* 0x000e700000000a00 */
[----:B------:R-:W1:Y:S08]  /*3990*/  LDC.64 R4, c[0x0][0xb28] ;  /* 0x0002ca00ff047b82 */ /* 0x000e700000000a00 */
[----:B--23--:R-:W1:Y:S02]  /*39a0*/  LDC R22, c[0x0][0x374] ;  /* 0x0000dd00ff167b82 */ /* 0x00ce640000000800 */
.L_x_77:
[C---:B------:R-:W-:Y:S02]  /*39b0*/  LEA R0, R30.reuse, UR7, 0x3 ;  /* 0x000000071e007c11 */ /* 0x040fe4000f8e18ff */
[----:B------:R-:W-:Y:S02]  /*39c0*/  SHF.L.U32 R3, R29, 0x1f, RZ ;  /* 0x0000001f1d037819 */ /* 0x000fe400000006ff */
[----:B------:R-:W-:Y:S02]  /*39d0*/  LEA R24, R30, UR7, 0x4 ;  /* 0x000000071e187c11 */ /* 0x000fe4000f8e20ff */
[----:B--2---:R-:W2:Y:S02]  /*39e0*/  SYNCS.PHASECHK.TRANS64.TRYWAIT P0, [R0+URZ+0xa0], R3 ;  /* 0x0000a003000075a7 */ /* 0x004ea400080011ff */
[----:B--2---:R-:W-:Y:S05]  /*39f0*/  @!P0 BRA `(.L_x_67) ;  /* 0x0000007800ec8947 */ /* 0x004fea0003800000 */
.L_x_152:
[----:B------:R-:W-:Y:S01]  /*3a00*/  ISETP.GE.AND P0, PT, R72, 0x1, PT ;  /* 0x000000014800780c */ /* 0x000fe20003f06270 */
[----:B------:R-:W3:Y:S01]  /*3a10*/  LDS.128 R24, [R24+0x110] ;  /* 0x0001100018187984 */ /* 0x000ee20000000c00 */
[----:B--2---:R-:W-:Y:S01]  /*3a20*/  VIADD R0, R0, 0xb0 ;  /* 0x000000b000007836 */ /* 0x004fe20000000000 */
[----:B------:R-:W-:Y:S01]  /*3a30*/  @!PT LDS RZ, [RZ] ;  /* 0x00000000fffff984 */ /* 0x000fe20000000800 */
[----:B------:R-:W-:Y:S01]  /*3a40*/  @!PT LDS RZ, [RZ] ;  /* 0x00000000fffff984 */ /* 0x000fe20000000800 */
[----:B------:R-:W-:Y:S01]  /*3a50*/  @!PT LDS RZ, [RZ] ;  /* 0x00000000fffff984 */ /* 0x000fe20000000800 */
[----:B------:R-:W-:Y:S01]  /*3a60*/  @!PT LDS RZ, [RZ] ;  /* 0x00000000fffff984 */ /* 0x000fe20000000800 */
[----:B------:R2:W-:Y:S06]  /*3a70*/  MEMBAR.ALL.CTA ;  /* 0x0000000000007992 */ /* 0x0005ec0000008000 */
[----:B--2---:R-:W2:Y:S01]  /*3a80*/  FENCE.VIEW.ASYNC.S ;  /* 0x00000000000073c6 */ /* 0x004ea20000000000 */
[----:B------:R-:W-:Y:S04]  /*3a90*/  PRMT R0, RZ, 0x654, R0 ;  /* 0x00000654ff007816 */ /* 0x000fe80000000000 */
[----:B--2---:R2:W-:Y:S01]  /*3aa0*/  SYNCS.ARRIVE.TRANS64.RED.A1T0 RZ, [R0+URZ], RZ ;  /* 0x000000ff00ff79a7 */ /* 0x0045e200081004ff */
[----:B---3--:R-:W-:Y:S11]  /*3ab0*/  LOP3.LUT P3, RZ, R26, 0x1, RZ, 0xc0, !PT ;  /* 0x000000011aff7812 */ /* 0x008ff6000786c0ff */
[----:B------:R-:W-:Y:S02]  /*3ac0*/  @!UPT UIADD3 URZ, UPT, UPT, URZ, URZ, URZ ;  /* 0x000000fffffff290 */ /* 0x000fe4000fffe0ff */
[----:B------:R-:W-:Y:S02]  /*3ad0*/  @P3 MOV R13, R24 ;  /* 0x00000018000d3202 */ /* 0x000fe40000000f00 */
[----:B------:R-:W-:Y:S01]  /*3ae0*/  @P3 LOP3.LUT R8, R25, 0xffff, RZ, 0xc0, !PT ;  /* 0x0000ffff19083812 */ /* 0x000fe200078ec0ff */
[----:B--2---:R-:W-:Y:S06]  /*3af0*/  @!P0 BRA `(.L_x_68) ;  /* 0x0000000000a48947 */ /* 0x004fec0003800000 */
[----:B-1----:R-:W-:Y:S01]  /*3b00*/  IMAD.HI.U32 R35, R22, R7, RZ ;  /* 0x0000000716237227 */ /* 0x002fe200078e00ff */
[----:B------:R-:W-:Y:S02]  /*3b10*/  ISETP.NE.AND P0, PT, R6, 0x1, PT ;  /* 0x000000010600780c */ /* 0x000fe40003f05270 */
[----:B------:R-:W-:Y:S01]  /*3b20*/  ISETP.NE.AND P2, PT, R72, 0x1, PT ;  /* 0x000000014800780c */ /* 0x000fe20003f45270 */
[----:B----4-:R-:W-:Y:S01]  /*3b30*/  IMAD.HI.U32 R34, R19, R16, RZ ;  /* 0x0000001013227227 */ /* 0x010fe200078e00ff */
[----:B------:R-:W-:Y:S02]  /*3b40*/  SHF.R.U32.HI R35, RZ, R18, R35 ;  /* 0x00000012ff237219 */ /* 0x000fe40000011623 */
[----:B------:R-:W-:Y:S01]  /*3b50*/  ISETP.NE.AND P4, PT, R2, 0x1, PT ;  /* 0x000000010200780c */ /* 0x000fe20003f85270 */
[----:B------:R-:W-:Y:S01]  /*3b60*/  IMAD.HI.U32 R36, R13, R16, RZ ;  /* 0x000000100d247227 */ /* 0x000fe200078e00ff */
[----:B------:R-:W-:Y:S02]  /*3b70*/  SHF.R.U32.HI R34, RZ, R17, R34 ;  /* 0x00000011ff227219 */ /* 0x000fe40000011622 */
[----:B------:R-:W-:Y:S01]  /*3b80*/  SEL R3, R22, R35, !P0 ;  /* 0x0000002316037207 */ /* 0x000fe20004000000 */
[C---:B------:R-:W-:Y:S01]  /*3b90*/  IMAD.HI.U32 R35, R8.reuse, R7, RZ ;  /* 0x0000000708237227 */ /* 0x040fe200078e00ff */
[----:B------:R-:W-:Y:S02]  /*3ba0*/  SEL R11, R19, R34, !P4 ;  /* 0x00000022130b7207 */ /* 0x000fe40006000000 */
[----:B------:R-:W-:Y:S01]  /*3bb0*/  SHF.R.U32.HI R36, RZ, R17, R36 ;  /* 0x00000011ff247219 */ /* 0x000fe20000011624 */
[----:B------:R-:W-:Y:S01]  /*3bc0*/  IMAD.HI.U32 R38, R3, R4, RZ ;  /* 0x0000000403267227 */ /* 0x000fe200078e00ff */
[----:B------:R-:W-:Y:S03]  /*3bd0*/  SHF.R.U32.HI R35, RZ, R18, R35 ;  /* 0x00000012ff237219 */ /* 0x000fe60000011623 */
[----:B------:R-:W-:Y:S01]  /*3be0*/  IMAD.HI.U32 R34, R11, R4, RZ ;  /* 0x000000040b227227 */ /* 0x000fe200078e00ff */
[----:B------:R-:W-:Y:S02]  /*3bf0*/  @P2 SHF.R.U32.HI R3, RZ, R5, R38 ;  /* 0x00000005ff032219 */ /* 0x000fe40000011626 */
[----:B------:R-:W-:Y:S02]  /*3c00*/  SEL R9, R8, R35, !P0 ;  /* 0x0000002308097207 */ /* 0x000fe40004000000 */
[----:B------:R-:W-:Y:S01]  /*3c10*/  @P2 SHF.R.U32.HI R11, RZ, R5, R34 ;  /* 0x00000005ff0b2219 */ /* 0x000fe20000011622 */
[C---:B------:R-:W-:Y:S01]  /*3c20*/  IMAD R10, R72.reuse, R3, RZ ;  /* 0x00000003480a7224 */ /* 0x040fe200078e02ff */
[----:B------:R-:W-:Y:S01]  /*3c30*/  SEL R3, R13, R36, !P4 ;  /* 0x000000240d037207 */ /* 0x000fe20006000000 */
[C---:B------:R-:W-:Y:S03]  /*3c40*/  IMAD.HI.U32 R14, R9.reuse, R4, RZ ;  /* 0x00000004090e7227 */ /* 0x040fe600078e00ff */
[----:B------:R-:W-:Y:S01]  /*3c50*/  ISETP.GE.AND P0, PT, R9, R10, PT ;  /* 0x0000000a0900720c */ /* 0x000fe20003f06270 */
[C---:B------:R-:W-:Y:S01]  /*3c60*/  IMAD R12, R72.reuse, R11, RZ ;  /* 0x0000000b480c7224 */ /* 0x040fe200078e02ff */
[-C--:B------:R-:W-:Y:S04]  /*3c70*/  SHF.R.U32.HI R14, RZ, R5.reuse, R14 ;  /* 0x00000005ff0e7219 */ /* 0x080fe8000001160e */
[----:B------:R-:W-:Y:S02]  /*3c80*/  ISETP.GE.OR P0, PT, R3, R12, P0 ;  /* 0x0000000c0300720c */ /* 0x000fe40000706670 */
[----:B------:R-:W-:Y:S05]  /*3c90*/  SEL R15, R9, R14, !P2 ;  /* 0x0000000e090f7207 */ /* 0x000fea0005000000 */
[----:B------:R-:W-:Y:S04]  /*3ca0*/  IMAD.MOV R14, RZ, RZ, -R15 ;  /* 0x000000ffff0e7224 */ /* 0x000fe800078e0a0f */
[----:B------:R-:W-:Y:S02]  /*3cb0*/  IMAD R14, R72, R14, R9 ;  /* 0x0000000e480e7224 */ /* 0x000fe400078e0209 */
[C---:B------:R-:W-:Y:S05]  /*3cc0*/  @!P0 IMAD.HI.U32 R10, R3.reuse, R4, RZ ;  /* 0x00000004030a8227 */ /* 0x040fea00078e00ff */
[----:B------:R-:W-:Y:S04]  /*3cd0*/  @!P0 SHF.R.U32.HI R10, RZ, R5, R10 ;  /* 0x00000005ff0a8219 */ /* 0x000fe8000001160a */
[----:B------:R-:W-:Y:S01]  /*3ce0*/  @!P0 SEL R0, R3, R10, !P2 ;  /* 0x0000000a03008207 */ /* 0x000fe20005000000 */
[----:B------:R-:W-:Y:S03]  /*3cf0*/  IMAD.MOV R10, RZ, RZ, -R3 ;  /* 0x000000ffff0a7224 */ /* 0x000fe600078e0a03 */
[----:B------:R-:W-:Y:S01]  /*3d00*/  @!P0 IADD3 R15, PT, PT, R15, -R0, RZ ;  /* 0x800000000f0f8210 */ /* 0x000fe20007ffe0ff */
[----:B------:R-:W-:Y:S01]  /*3d10*/  @!P0 IMAD R0, R11, R14, R0 ;  /* 0x0000000e0b008224 */ /* 0x000fe200078e0200 */
[----:B------:R-:W-:Y:S01]  /*3d20*/  IADD3 R11, PT, PT, -R9, RZ, RZ ;  /* 0x000000ff090b7210 */ /* 0x000fe20007ffe1ff */
[----:B------:R-:W-:Y:S02]  /*3d30*/  IMAD R13, R2, R10, R13 ;  /* 0x0000000a020d7224 */ /* 0x000fe400078e020d */
[----:B------:R-:W-:Y:S02]  /*3d40*/  @!P0 IMAD R9, R15, R72, R3 ;  /* 0x000000480f098224 */ /* 0x000fe400078e0203 */
[----:B------:R-:W-:Y:S02]  /*3d50*/  @!P0 IMAD.MOV.U32 R3, RZ, RZ, R0 ;  /* 0x000000ffff038224 */ /* 0x000fe400078e0000 */
[----:B------:R-:W-:Y:S02]  /*3d60*/  IMAD R8, R6, R11, R8 ;  /* 0x0000000b06087224 */ /* 0x000fe400078e0208 */
[----:B------:R-:W-:Y:S02]  /*3d70*/  IMAD R13, R3, R2, R13 ;  /* 0x00000002030d7224 */ /* 0x000fe400078e020d */
[----:B------:R-:W-:Y:S02]  /*3d80*/  IMAD R8, R9, R6, R8 ;  /* 0x0000000609087224 */ /* 0x000fe400078e0208 */
.L_x_68:
[----:B------:R-:W-:Y:S05]  /*3d90*/  BRA.U UP1, `(.L_x_69) ;  /* 0x0000000101107547 */ /* 0x000fea000b800000 */
[----:B------:R-:W-:Y:S04]  /*3da0*/  MOV R0, UR6 ;  /* 0x0000000600007c02 */ /* 0x000fe80008000f00 */
[----:B------:R-:W-:Y:S04]  /*3db0*/  SHF.L.U32 R3, R0, 0x1f, RZ ;  /* 0x0000001f00037819 */ /* 0x000fe800000006ff */
[----:B------:R-:W2:Y:S02]  /*3dc0*/  SYNCS.PHASECHK.TRANS64.TRYWAIT P0, [UR7+0x98], R3 ;  /* 0x00009803ff0075a7 */ /* 0x000ea40008001107 */
[----:B--2---:R-:W-:Y:S05]  /*3dd0*/  @!P0 BRA `(.L_x_70) ;  /* 0x0000007800088947 */ /* 0x004fea0003800000 */
.L_x_69:
[----:B------:R-:W-:Y:S02]  /*3de0*/  R2UR UR35, R21 ;  /* 0x00000000152372ca */ /* 0x000fe400000e0000 */
[----:B------:R-:W-:Y:S02]  /*3df0*/  R2UR UR34, R20 ;  /* 0x00000000142272ca */ /* 0x000fe400000e0000 */
[----:B------:R-:W-:Y:S02]  /*3e00*/  ISETP.NE.U32.AND P2, PT, RZ, UR4, PT ;  /* 0x00000004ff007c0c */ /* 0x000fe4000bf45070 */
[----:B------:R-:W-:Y:S02]  /*3e10*/  SHF.L.U32 R12, R31, 0x1f, RZ ;  /* 0x0000001f1f0c7819 */ /* 0x000fe400000006ff */
[----:B------:R-:W-:Y:S05]  /*3e20*/  ISETP.NE.AND.EX P2, PT, RZ, UR5, PT, P2 ;  /* 0x00000005ff007c0c */ /* 0x000fea000bf45320 */
[----:B------:R-:W-:Y:S02]  /*3e30*/  USHF.L.U32 UR35, UR35, 0x7, URZ ;  /* 0x0000000723237899 */ /* 0x000fe400080006ff */
[----:B------:R-:W-:Y:S01]  /*3e40*/  USHF.L.U32 UR34, UR34, 0x8, URZ ;  /* 0x0000000822227899 */ /* 0x000fe200080006ff */
[----:B------:R-:W-:Y:S11]  /*3e50*/  BRA.U !UP3, `(.L_x_71) ;  /* 0x000000010b347547 */ /* 0x000ff6000b800000 */
[----:B------:R-:W-:Y:S01]  /*3e60*/  UPLOP3.LUT UP0, UPT, UPT, UPT, UP2, 0x80, 0x8 ;  /* 0x000000000008789c */ /* 0x000fe20003f0f020 */
[----:B--2---:R-:W-:Y:S02]  /*3e70*/  HFMA2 R0, -RZ, RZ, 0, 5.9604644775390625e-08 ;  /* 0x00000001ff007431 */ /* 0x004fe400000001ff */
[----:B------:R-:W-:Y:S03]  /*3e80*/  IMAD.MOV.U32 R171, RZ, RZ, 0x1 ;  /* 0x00000001ffab7424 */ /* 0x000fe600078e00ff */
[----:B------:R-:W-:Y:S05]  /*3e90*/  PLOP3.LUT P0, PT, PT, PT, UP0, 0x80, 0x8 ;  /* 0x000000000008781c */ /* 0x000fea0003f0f008 */
[----:B------:R-:W2:Y:S01]  /*3ea0*/  @UP0 LDCU.64 UR10, c[0x0][0x888] ;  /* 0x00011100ff0a07ac */ /* 0x000ea20008000a00 */
[----:B------:R-:W-:Y:S07]  /*3eb0*/  @UP0 UIMAD UR8, UR36, UR4, URZ ;  /* 0x00000004240802a4 */ /* 0x000fee000f8e02ff */
[----:B------:R-:W-:Y:S01]  /*3ec0*/  @!P0 PRMT R171, R0, 0x7610, R171 ;  /* 0x0000761000ab8816 */ /* 0x000fe200000000ab */
[----:B--2---:R-:W-:Y:S03]  /*3ed0*/  @UP0 UIMAD.WIDE UR10, UR8, 0x4, UR10 ;  /* 0x00000004080a08a5 */ /* 0x004fe6000f8e020a */
[----:B------:R-:W2:Y:S03]  /*3ee0*/  @!UP0 LDCU UR8, c[0x0][0x880] ;  /* 0x00011000ff0887ac */ /* 0x000ea60008000800 */
[----:B------:R-:W-:Y:S01]  /*3ef0*/  IMAD.U32 R10, RZ, RZ, UR10 ;  /* 0x0000000aff0a7e24 */ /* 0x000fe2000f8e00ff */
[----:B------:R-:W-:Y:S05]  /*3f00*/  MOV R11, UR11 ;  /* 0x0000000b000b7c02 */ /* 0x000fea0008000f00 */
[----:B-----5:R3:W5:Y:S02]  /*3f10*/  @P0 LDG.E R81, desc[UR46][R10.64] ;  /* 0x0000002e0a510981 */ /* 0x020764000c1e1900 */
[----:B--23--:R-:W-:Y:S07]  /*3f20*/  @!P0 IMAD.U32 R81, RZ, RZ, UR8 ;  /* 0x00000008ff518e24 */ /* 0x00cfee000f8e00ff */
.L_x_71:
[----:B-----5:R-:W-:Y:S01]  /*3f30*/  @!P2 FSETP.EQ.AND P0, PT, R81, RZ, PT ;  /* 0x000000ff5100a20b */ /* 0x020fe20003f02000 */
[----:B------:R-:W-:Y:S01]  /*3f40*/  @!UPT UIADD3 URZ, UPT, UPT, URZ, URZ, URZ ;  /* 0x000000fffffff290 */ /* 0x000fe2000fffe0ff */
[----:B------:R-:W-:Y:S11]  /*3f50*/  @!P2 BRA `(.L_x_72) ;  /* 0x000000000014a947 */ /* 0x000ff60003800000 */
[----:B------:R-:W-:Y:S02]  /*3f60*/  LOP3.LUT P2, RZ, R171, 0xff, RZ, 0xc0, !PT ;  /* 0x000000ffabff7812 */ /* 0x000fe4000784c0ff */
[----:B------:R-:W-:Y:S04]  /*3f70*/  PLOP3.LUT P0, PT, PT, PT, UP0, 0x80, 0x8 ;  /* 0x000000000008781c */ /* 0x000fe80003f0f008 */
[----:B------:R-:W-:Y:S07]  /*3f80*/  PLOP3.LUT P0, PT, P0, PT, PT, 0x8, 0x80 ;  /* 0x000000000080781c */ /* 0x000fee000070e170 */
[----:B------:R-:W-:Y:S11]  /*3f90*/  @P2 FSETP.EQ.AND P0, PT, R81, RZ, PT ;  /* 0x000000ff5100220b */ /* 0x000ff60003f02000 */
[----:B------:R-:W-:Y:S02]  /*3fa0*/  @!UPT UIADD3 URZ, UPT, UPT, URZ, URZ, URZ ;  /* 0x000000fffffff290 */ /* 0x000fe4000fffe0ff */
.L_x_72:
[----:B------:R-:W3:Y:S01]  /*3fb0*/  SYNCS.PHASECHK.TRANS64.TRYWAIT P2, [UR7+0x70], R12 ;  /* 0x0000700cff0075a7 */ /* 0x000ee20008041107 */
[----:B------:R-:W-:Y:S04]  /*3fc0*/  ELECT P4, URZ, PT ;  /* 0x0000000000ff782f */ /* 0x000fe80003880000 */
[----:B------:R-:W-:Y:S11]  /*3fd0*/  PLOP3.LUT P4, PT, P0, P4, PT, 0xf2, 0x2f ;  /* 0x00000000002f781c */ /* 0x000ff60000789e72 */
[----:B------:R-:W-:Y:S02]  /*3fe0*/  @!UPT UIADD3 URZ, UPT, UPT, URZ, URZ, URZ ;  /* 0x000000fffffff290 */ /* 0x000fe4000fffe0ff */
[----:B-1----:R-:W-:Y:S05]  /*3ff0*/  @!P4 IADD3 R9, P0, PT, R32, 0x580, RZ ;  /* 0x000005802009c810 */ /* 0x002fea0007f1e0ff */
[----:B--2---:R-:W-:Y:S01]  /*4000*/  @!P4 IMAD.X R0, RZ, RZ, R33, P0 ;  /* 0x000000ffff00c224 */ /* 0x004fe200000e0621 */
[----:B---3--:R-:W-:Y:S07]  /*4010*/  @!P2 BRA `(.L_x_73) ;  /* 0x000000740090a947 */ /* 0x008fee0003800000 */
.L_x_155:
[----:B------:R-:W-:Y:S01]  /*4020*/  @!P4 R2UR UR8, R0 ;  /* 0x000000000008c2ca */ /* 0x000fe200000e0000 */
[----:B------:R-:W-:Y:S01]  /*4030*/  VOTEU.ALL UP1, P4 ;  /* 0x0000000000ff7886 */ /* 0x000fe20002020000 */
[----:B------:R-:W-:Y:S01]  /*4040*/  @!P4 R2UR UR9, R9 ;  /* 0x000000000909c2ca */ /* 0x000fe200000e0000 */
[----:B------:R-:W-:Y:S01]  /*4050*/  @!P4 IMAD.MOV.U32 R0, RZ, RZ, 0x2000 ;  /* 0x00002000ff00c424 */ /* 0x000fe200078e00ff */
[----:B------:R-:W-:Y:S01]  /*4060*/  UMOV UR10, 0x0 ;  /* 0x00000000000a7882 */ /* 0x000fe20000000000 */
[----:B------:R-:W-:Y:S01]  /*4070*/  UMOV UR11, 0x10000000 ;  /* 0x10000000000b7882 */ /* 0x000fe20000000000 */
[----:B------:R-:W-:Y:S01]  /*4080*/  @!UP1 UIADD3 UR32, UPT, UPT, UR7, 0x200, URZ ;  /* 0x0000020007209890 */ /* 0x000fe2000fffe0ff */
[----:B------:R-:W-:Y:S01]  /*4090*/  @!P4 IADD3 R9, P0, PT, R32, 0x580, RZ ;  /* 0x000005802009c810 */ /* 0x000fe20007f1e0ff */
[----:B------:R-:W-:Y:S05]  /*40a0*/  VOTEU.ALL UP1, P4 ;  /* 0x0000000000ff7886 */ /* 0x000fea0002020000 */
[----:B------:R-:W-:Y:S01]  /*40b0*/  IMAD.U32 R11, RZ, RZ, UR8 ;  /* 0x00000008ff0b7e24 */ /* 0x000fe2000f8e00ff */
[----:B------:R-:W-:Y:S01]  /*40c0*/  UPRMT UR8, UR37, 0x654, UR33 ;  /* 0x0000065425087896 */ /* 0x000fe20008000021 */
[----:B------:R-:W-:Y:S03]  /*40d0*/  IMAD.U32 R10, RZ, RZ, UR9 ;  /* 0x00000009ff0a7e24 */ /* 0x000fe6000f8e00ff */
[----:B------:R-:W-:Y:S02]  /*40e0*/  @!P4 R2UR UR15, R11 ;  /* 0x000000000b0fc2ca */ /* 0x000fe400000e0000 */
[----:B------:R-:W-:Y:S11]  /*40f0*/  @!P4 R2UR UR14, R10 ;  /* 0x000000000a0ec2ca */ /* 0x000ff600000e0000 */
[----:B------:R-:W-:Y:S02]  /*4100*/  @!UPT UIADD3 URZ, UPT, UPT, URZ, URZ, URZ ;  /* 0x000000fffffff290 */ /* 0x000fe4000fffe0ff */
[----:B------:R2:W-:Y:S01]  /*4110*/  @!UP1 UTMALDG.3D [UR32], [UR14], desc[UR10] ;  /* 0x00000a200e0095b4 */ /* 0x0005e20008011000 */
[----:B------:R3:W-:Y:S01]  /*4120*/  @!P4 SYNCS.ARRIVE.TRANS64.RED.A0TR RZ, [UR7+0x50], R0 ;  /* 0x00005000ffffc9a7 */ /* 0x0007e20008300407 */
[----:B------:R-:W-:Y:S01]  /*4130*/  SYNCS.ARRIVE.TRANS64.RED.A1T0 RZ, [UR8], RZ ;  /* 0x000000ffffff79a7 */ /* 0x000fe20008100408 */
[----:B---3--:R-:W-:Y:S01]  /*4140*/  @!P4 IMAD.X R0, RZ, RZ, R33, P0 ;  /* 0x000000ffff00c224 */ /* 0x008fe200000e0621 */
[----:B------:R-:W3:Y:S02]  /*4150*/  SYNCS.PHASECHK.TRANS64.TRYWAIT P2, [UR7+0x78], R12 ;  /* 0x0000780cff0075a7 */ /* 0x000ee40008041107 */
[----:B--23--:R-:W-:Y:S05]  /*4160*/  @!P2 BRA `(.L_x_74) ;  /* 0x000000740054a947 */ /* 0x00cfea0003800000 */
.L_x_157:
        /* <DEDUP_REMOVED lines=8> */
[----:B------:R-:W-:Y:S01]  /*41f0*/  @!UP1 UIADD3 UR24, UPT, UPT, UR7, 0x2200, URZ ;  /* 0x0000220007189890 */ /* 0x000fe2000fffe0ff */
[----:B------:R-:W-:Y:S01]  /*4200*/  VOTEU.ALL UP1, P4 ;  /* 0x0000000000ff7886 */ /* 0x000fe20002020000 */
[----:B------:R-:W-:Y:S01]  /*4210*/  UMOV UR27, UR35 ;  /* 0x00000023001b7c82 */ /* 0x000fe20008000000 */
[----:B------:R-:W-:Y:S02]  /*4220*/  UMOV UR28, UR36 ;  /* 0x00000024001c7c82 */ /* 0x000fe40008000000 */
[----:B------:R-:W-:Y:S01]  /*4230*/  IMAD.U32 R11, RZ, RZ, UR8 ;  /* 0x00000008ff0b7e24 */ /* 0x000fe2000f8e00ff */
[----:B------:R-:W-:Y:S01]  /*4240*/  UPRMT UR8, UR37, 0x654, UR25 ;  /* 0x0000065425087896 */ /* 0x000fe20008000019 */
[----:B------:R-:W-:Y:S02]  /*4250*/  IMAD.U32 R10, RZ, RZ, UR9 ;  /* 0x00000009ff0a7e24 */ /* 0x000fe4000f8e00ff */
[----:B------:R-:W-:Y:S01]  /*4260*/  @!P4 IMAD.X R20, RZ, RZ, R33, P0 ;  /* 0x000000ffff14c224 */ /* 0x000fe200000e0621 */
[----:B------:R-:W-:Y:S02]  /*4270*/  @!P4 R2UR UR15, R11 ;  /* 0x000000000b0fc2ca */ /* 0x000fe400000e0000 */
[----:B------:R-:W-:Y:S11]  /*4280*/  @!P4 R2UR UR14, R10 ;  /* 0x000000000a0ec2ca */ /* 0x000ff600000e0000 */
[----:B------:R-:W-:Y:S02]  /*4290*/  @!UPT UIADD3 URZ, UPT, UPT, URZ, URZ, URZ ;  /* 0x000000fffffff290 */ /* 0x000fe4000fffe0ff */
[----:B------:R2:W-:Y:S01]  /*42a0*/  @!UP1 UTMALDG.3D [UR24], [UR14], desc[UR10] ;  /* 0x00000a180e0095b4 */ /* 0x0005e20008011000 */
[----:B------:R2:W-:Y:S01]  /*42b0*/  @!P4 SYNCS.ARRIVE.TRANS64.RED.A0TR RZ, [UR7+0x58], R0 ;  /* 0x00005800ffffc9a7 */ /* 0x0005e20008300407 */
[----:B------:R-:W-:Y:S01]  /*42c0*/  SYNCS.ARRIVE.TRANS64.RED.A1T0 RZ, [UR8], RZ ;  /* 0x000000ffffff79a7 */ /* 0x000fe20008100408 */
[----:B------:R-:W3:Y:S02]  /*42d0*/  SYNCS.PHASECHK.TRANS64.TRYWAIT P2, [UR7+0x80], R12 ;  /* 0x0000800cff0075a7 */ /* 0x000ee40008041107 */
[----:B--23--:R-:W-:Y:S05]  /*42e0*/  @!P2 BRA `(.L_x_75) ;  /* 0x00000074000ca947 */ /* 0x00cfea0003800000 */
.L_x_159:
[----:B------:R-:W2:Y:S01]  /*42f0*/  LDC.64 R14, c[0x0][0xb10] ;  /* 0x0002c400ff0e7b82 */ /* 0x000ea20000000a00 */
[----:B------:R-:W-:Y:S01]  /*4300*/  @!P4 R2UR UR8, R20 ;  /* 0x000000001408c2ca */ /* 0x000fe200000e0000 */
[----:B------:R-:W-:Y:S01]  /*4310*/  VOTEU.ALL UP1, P4 ;  /* 0x0000000000ff7886 */ /* 0x000fe20002020000 */
[----:B------:R-:W-:Y:S01]  /*4320*/  @!P4 R2UR UR9, R21 ;  /* 0x000000001509c2ca */ /* 0x000fe200000e0000 */
[----:B------:R-:W-:Y:S01]  /*4330*/  UMOV UR10, 0x0 ;  /* 0x00000000000a7882 */ /* 0x000fe20000000000 */
[----:B------:R-:W-:Y:S03]  /*4340*/  UMOV UR11, 0x10000000 ;  /* 0x10000000000b7882 */ /* 0x000fe60000000000 */
[----:B------:R-:W3:Y:S01]  /*4350*/  LDC.64 R10, c[0x0][0xb18] ;  /* 0x0002c600ff0a7b82 */ /* 0x000ee20000000a00 */
[----:B------:R-:W-:Y:S01]  /*4360*/  @!UP1 UIADD3 UR18, UPT, UPT, UR34, 0x80, URZ ;  /* 0x0000008022129890 */ /* 0x000fe2000fffe0ff */
[----:B------:R-:W-:Y:S01]  /*4370*/  @P3 SHF.R.U32.HI R28, RZ, 0x10, R25 ;  /* 0x00000010ff1c3819 */ /* 0x000fe20000011619 */
[----:B------:R-:W-:Y:S01]  /*4380*/  @!UP1 UIADD3 UR16, UPT, UPT, UR7, 0x4200, URZ ;  /* 0x0000420007109890 */ /* 0x000fe2000fffe0ff */
[----:B------:R-:W-:Y:S01]  /*4390*/  VIADD R30, R30, 0x1 ;  /* 0x000000011e1e7836 */ /* 0x000fe20000000000 */
[----:B------:R-:W-:Y:S03]  /*43a0*/  VOTEU.ALL UP1, P4 ;  /* 0x0000000000ff7886 */ /* 0x000fe60002020000 */
[----:B------:R-:W5:Y:S01]  /*43b0*/  @!P1 LDC R0, c[0x0][0xb20] ;  /* 0x0002c800ff009b82 */ /* 0x000f620000000800 */
[----:B------:R-:W-:Y:S01]  /*43c0*/  UMOV UR19, UR35 ;  /* 0x0000002300137c82 */ /* 0x000fe20008000000 */
[----:B------:R-:W-:Y:S01]  /*43d0*/  IMAD.U32 R21, RZ, RZ, UR8 ;  /* 0x00000008ff157e24 */ /* 0x000fe2000f8e00ff */
[----:B------:R-:W-:Y:S05]  /*43e0*/  UMOV UR20, UR36 ;  /* 0x0000002400147c82 */ /* 0x000fea0008000000 */
[----:B-1----:R-:W1:Y:S01]  /*43f0*/  @!P1 LDC R3, c[0x0][0xb0c] ;  /* 0x0002c300ff039b82 */ /* 0x002e620000000800 */
[----:B------:R-:W-:Y:S01]  /*4400*/  IMAD.U32 R20, RZ, RZ, UR9 ;  /* 0x00000009ff147e24 */ /* 0x000fe2000f8e00ff */
[----:B------:R-:W-:Y:S01]  /*4410*/  UPRMT UR8, UR37, 0x654, UR17 ;  /* 0x0000065425087896 */ /* 0x000fe20008000011 */
[----:B------:R-:W-:Y:S03]  /*4420*/  @!P4 R2UR UR15, R21 ;  /* 0x00000000150fc2ca */ /* 0x000fe600000e0000 */
[----:B------:R-:W-:Y:S01]  /*4430*/  @!P4 R2UR UR14, R20 ;  /* 0x00000000140ec2ca */ /* 0x000fe200000e0000 */
[----:B------:R-:W-:Y:S11]  /*4440*/  @!P4 IMAD.MOV.U32 R20, RZ, RZ, 0x2000 ;  /* 0x00002000ff14c424 */ /* 0x000ff600078e00ff */
[----:B------:R-:W-:Y:S01]  /*4450*/  @!UPT UIADD3 URZ, UPT, UPT, URZ, URZ, URZ ;  /* 0x000000fffffff290 */ /* 0x000fe2000fffe0ff */
[----:B------:R1:W-:Y:S01]  /*4460*/  @!UP1 UTMALDG.3D [UR16], [UR14], desc[UR10] ;  /* 0x00000a100e0095b4 */ /* 0x0003e20008011000 */
[----:B------:R1:W-:Y:S02]  /*4470*/  @!P4 SYNCS.ARRIVE.TRANS64.RED.A0TR RZ, [UR7+0x60], R20 ;  /* 0x00006014ffffc9a7 */ /* 0x0003e40008300407 */
[----:B-1----:R-:W-:Y:S01]  /*4480*/  @!P1 ISETP.NE.AND P2, PT, R3, 0x1, PT ;  /* 0x000000010300980c */ /* 0x002fe20003f45270 */
[C---:B--2---:R-:W-:Y:S01]  /*4490*/  @!P1 IMAD.HI.U32 R14, R13.reuse, R14, RZ ;  /* 0x0000000e0d0e9227 */ /* 0x044fe200078e00ff */
[----:B---3--:R-:W-:Y:S03]  /*44a0*/  @!P1 ISETP.NE.AND P0, PT, R10, 0x1, PT ;  /* 0x000000010a00980c */ /* 0x008fe60003f05270 */
[C---:B------:R-:W-:Y:S01]  /*44b0*/  @!P1 IMAD.HI.U32 R11, R8.reuse, R11, RZ ;  /* 0x0000000b080b9227 */ /* 0x040fe200078e00ff */
[----:B------:R-:W-:Y:S04]  /*44c0*/  @!P1 SHF.R.U32.HI R14, RZ, R15, R14 ;  /* 0x0000000fff0e9219 */ /* 0x000fe8000001160e */
[----:B-----5:R-:W-:Y:S01]  /*44d0*/  @!P1 SHF.R.U32.HI R9, RZ, R0, R11 ;  /* 0x00000000ff099219 */ /* 0x020fe2000001160b */
[----:B------:R-:W-:Y:S01]  /*44e0*/  SYNCS.ARRIVE.TRANS64.RED.A1T0 RZ, [UR8], RZ ;  /* 0x000000ffffff79a7 */ /* 0x000fe20008100408 */
[----:B------:R-:W-:Y:S02]  /*44f0*/  @!P1 SEL R14, R13, R14, !P2 ;  /* 0x0000000e0d0e9207 */ /* 0x000fe40005000000 */
[----:B------:R-:W-:Y:S01]  /*4500*/  @!P1 SEL R9, R8, R9, !P0 ;  /* 0x0000000908099207 */ /* 0x000fe20004000000 */
[----:B------:R-:W1:Y:S04]  /*4510*/  SYNCS.PHASECHK.TRANS64.TRYWAIT P5, [UR7+0x88], R12 ;  /* 0x0000880cff0075a7 */ /* 0x000e6800080a1107 */
[----:B------:R-:W-:Y:S02]  /*4520*/  @!P1 IMAD.IADD R0, R9, 0x1, -R14 ;  /* 0x0000000109009824 */ /* 0x000fe400078e0a0e */
[----:B------:R-:W-:Y:S02]  /*4530*/  @!P1 IMAD.IADD R9, R14, 0x1, -R9 ;  /* 0x000000010e099824 */ /* 0x000fe400078e0a09 */
[----:B------:R-:W-:Y:S02]  /*4540*/  @!P1 IMAD R13, R0, R3, R13 ;  /* 0x00000003000d9224 */ /* 0x000fe400078e020d */
[----:B------:R-:W-:Y:S01]  /*4550*/  @!P1 IMAD R8, R9, R10, R8 ;  /* 0x0000000a09089224 */ /* 0x000fe200078e0208 */
[----:B-1----:R-:W-:Y:S06]  /*4560*/  @!P5 BRA `(.L_x_76) ;  /* 0x000000700084d947 */ /* 0x002fec0003800000 */
.L_x_161:
[----:B-1----:R-:W-:Y:S01]  /*4570*/  @!P4 IADD3 R3, P0, PT, R32, 0x580, RZ ;  /* 0x000005802003c810 */ /* 0x002fe20007f1e0ff */
[----:B------:R-:W-:Y:S01]  /*4580*/  VOTEU.ALL UP1, P4 ;  /* 0x0000000000ff7886 */ /* 0x000fe20002020000 */
[----:B------:R-:W-:Y:S01]  /*4590*/  UMOV UR18, 0x0 ;  /* 0x0000000000127882 */ /* 0x000fe20000000000 */
[----:B------:R-:W-:Y:S01]  /*45a0*/  UMOV UR19, 0x10000000 ;  /* 0x1000000000137882 */ /* 0x000fe20000000000 */
[----:B------:R-:W-:Y:S01]  /*45b0*/  @!P4 R2UR UR9, R3 ;  /* 0x000000000309c2ca */ /* 0x000fe200000e0000 */
[----:B------:R-:W-:Y:S01]  /*45c0*/  @!P4 IMAD.X R0, RZ, RZ, R33, P0 ;  /* 0x000000ffff00c224 */ /* 0x000fe200000e0621 */
[----:B------:R-:W-:Y:S01]  /*45d0*/  @!UP1 UIADD3 UR10, UPT, UPT, UR34, 0xc0, URZ ;  /* 0x000000c0220a9890 */ /* 0x000fe2000fffe0ff */
[----:B------:R-:W-:Y:S01]  /*45e0*/  ISETP.NE.AND P0, PT, R30, 0x2, PT ;  /* 0x000000021e00780c */ /* 0x000fe20003f05270 */
[----:B------:R-:W-:Y:S01]  /*45f0*/  UMOV UR11, UR35 ;  /* 0x00000023000b7c82 */ /* 0x000fe20008000000 */
[----:B------:R-:W-:Y:S01]  /*4600*/  UMOV UR12, UR36 ;  /* 0x00000024000c7c82 */ /* 0x000fe20008000000 */
[----:B------:R-:W-:Y:S01]  /*4610*/  @!P4 R2UR UR8, R0 ;  /* 0x000000000008c2ca */ /* 0x000fe200000e0000 */
[----:B------:R-:W-:Y:S01]  /*4620*/  IMAD.IADD R20, R8, 0x1, R147 ;  /* 0x0000000108147824 */ /* 0x000fe200078e0293 */
[----:B------:R-:W-:Y:S01]  /*4630*/  @P3 R2UR UR36, R28 ;  /* 0x000000001c2432ca */ /* 0x000fe200000e0000 */
[----:B------:R-:W-:Y:S01]  /*4640*/  IMAD.IADD R21, R13, 0x1, R170 ;  /* 0x000000010d157824 */ /* 0x000fe200078e02aa */
[----:B------:R-:W-:Y:S02]  /*4650*/  SEL R0, RZ, 0x1, P0 ;  /* 0x00000001ff007807 */ /* 0x000fe40000000000 */
[----:B------:R-:W-:Y:S01]  /*4660*/  LOP3.LUT R31, R31, 0x1, RZ, 0x3c, !PT ;  /* 0x000000011f1f7812 */ /* 0x000fe200078e3cff */
[----:B------:R-:W-:Y:S01]  /*4670*/  IMAD.U32 R10, RZ, RZ, UR9 ;  /* 0x00000009ff0a7e24 */ /* 0x000fe2000f8e00ff */
[----:B------:R-:W-:Y:S01]  /*4680*/  @!UP1 UIADD3 UR9, UPT, UPT, UR7, 0x68, URZ ;  /* 0x0000006807099890 */ /* 0x000fe2000fffe0ff */
[----:B------:R-:W-:Y:S02]  /*4690*/  LOP3.LUT R29, R29, R0, RZ, 0x3c, !PT ;  /* 0x000000001d1d7212 */ /* 0x000fe400078e3cff */
[----:B------:R-:W-:Y:S02]  /*46a0*/  SEL R30, R30, RZ, P0 ;  /* 0x000000ff1e1e7207 */ /* 0x000fe40000000000 */
[----:B------:R-:W-:Y:S01]  /*46b0*/  IMAD.U32 R11, RZ, RZ, UR8 ;  /* 0x00000008ff0b7e24 */ /* 0x000fe2000f8e00ff */
[----:B------:R-:W-:Y:S01]  /*46c0*/  @!P4 R2UR UR14, R10 ;  /* 0x000000000a0ec2ca */ /* 0x000fe200000e0000 */
[----:B------:R-:W-:Y:S01]  /*46d0*/  @!UP1 UIADD3 UR8, UPT, UPT, UR7, 0x6200, URZ ;  /* 0x0000620007089890 */ /* 0x000fe2000fffe0ff */
[----:B------:R-:W-:Y:S02]  /*46e0*/  VOTEU.ALL UP1, P4 ;  /* 0x0000000000ff7886 */ /* 0x000fe40002020000 */
[----:B------:R-:W-:Y:S11]  /*46f0*/  @!P4 R2UR UR15, R11 ;  /* 0x000000000b0fc2ca */ /* 0x000ff600000e0000 */
[----:B------:R-:W-:Y:S02]  /*4700*/  @!UPT UIADD3 URZ, UPT, UPT, URZ, URZ, URZ ;  /* 0x000000fffffff290 */ /* 0x000fe4000fffe0ff */
[----:B------:R2:W-:Y:S01]  /*4710*/  @!UP1 UTMALDG.3D [UR8], [UR14], desc[UR18] ;  /* 0x000012080e0095b4 */ /* 0x0005e20008011000 */
[----:B------:R2:W-:Y:S01]  /*4720*/  @!P4 SYNCS.ARRIVE.TRANS64.RED.A0TR RZ, [UR7+0x68], R23 ;  /* 0x00006817ffffc9a7 */ /* 0x0005e20008300407 */
[----:B------:R-:W-:Y:S01]  /*4730*/  UPLOP3.LUT UP1, UPT, UPT, UPT, UPT, 0x80, 0x8 ;  /* 0x000000000008789c */ /* 0x000fe20003f2f070 */
[----:B------:R-:W-:Y:S01]  /*4740*/  SYNCS.ARRIVE.TRANS64.RED.A1T0 RZ, [UR13], RZ ;  /* 0x000000ffffff79a7 */ /* 0x000fe2000810040d */
[----:B------:R-:W-:Y:S09]  /*4750*/  @P3 BRA `(.L_x_77) ;  /* 0xfffffff000943947 */ /* 0x000ff2000383ffff */
[----:B------:R-:W-:-:S04]  /*4760*/  SHF.L.U32 R3, R31, 0x1f, RZ ;  /* 0x0000001f1f037819 */ /* 0x000fc800000006ff */
[----:B------:R-:W1:Y:S02]  /*4770*/  SYNCS.PHASECHK.TRANS64.TRYWAIT P0, [UR7+0x70], R3 ;  /* 0x00007003ff0075a7 */ /* 0x000e640008001107 */
[----:B-1----:R-:W-:Y:S05]  /*4780*/  @!P0 BRA `(.L_x_78) ;  /* 0x0000007000148947 */ /* 0x002fea0003800000 */
.L_x_163:
[----:B------:R-:W3:Y:S02]  /*4790*/  SYNCS.PHASECHK.TRANS64.TRYWAIT P0, [UR7+0x78], R3 ;  /* 0x00007803ff0075a7 */ /* 0x000ee40008001107 */
[----:B---3--:R-:W-:Y:S05]  /*47a0*/  @!P0 BRA `(.L_x_79) ;  /* 0x0000007000248947 */ /* 0x008fea0003800000 */
.L_x_165:
[----:B------:R-:W3:Y:S02]  /*47b0*/  SYNCS.PHASECHK.TRANS64.TRYWAIT P0, [UR7+0x80], R3 ;  /* 0x00008003ff0075a7 */ /* 0x000ee40008001107 */
[----:B---3--:R-:W-:Y:S05]  /*47c0*/  @!P0 BRA `(.L_x_80) ;  /* 0x0000007000348947 */ /* 0x008fea0003800000 */
.L_x_167:
[----:B-1----:R-:W-:-:S07]  /*47d0*/  MOV R0, UR7 ;  /* 0x0000000700007c02 */ /* 0x002fce0008000f00 */
.L_x_81:
[----:B-1----:R-:W-:-:S04]  /*47e0*/  SHF.L.U32 R3, R31, 0x1f, RZ ;  /* 0x0000001f1f037819 */ /* 0x002fc800000006ff */
[----:B------:R1:W3:Y:S03]  /*47f0*/  SYNCS.PHASECHK.TRANS64.TRYWAIT P0, [R0+URZ+0x88], R3 ;  /* 0x00008803000075a7 */ /* 0x0002e600080011ff */
[----:B---3--:R-:W-:Y:S05]  /*4800*/  @!P0 NANOSLEEP.SYNCS 0x989680 ;  /* 0x009896800000895d */ /* 0x008fea0003900000 */
[----:B------:R-:W3:Y:S02]  /*4810*/  @!P0 SYNCS.PHASECHK.TRANS64 P0, [R0+URZ+0x88], R3 ;  /* 0x00008803000085a7 */ /* 0x000ee400080010ff */
[----:B--23--:R-:W-:Y:S05]  /*4820*/  @P0 EXIT ;  /* 0x000000000000094d */ /* 0x00cfea0003800000 */
[----:B------:R-:W-:Y:S05]  /*4830*/  BRA `(.L_x_81) ;  /* 0xfffffffc00e87947 */ /* 0x000fea000383ffff */
.L_x_66:
[----:B------:R-:W-:-:S06]  /*4840*/  UISETP.GE.AND UP1, UPT, UR8, 0x4, UPT ;  /* 0x000000040800788c */ /* 0x000fcc000bf26270 */
[----:B------:R-:W-:-:S13]  /*4850*/  PLOP3.LUT P0, PT, PT, PT, UP1, 0x80, 0x8 ;  /* 0x000000000008781c */ /* 0x000fda0003f0f018 */
[----:B------:R-:W-:Y:S05]  /*4860*/  @!P0 EXIT ;  /* 0x000000000000894d */ /* 0x000fea0003800000 */
[----:B------:R-:W-:Y:S01]  /*4870*/  BAR.SYNC.DEFER_BLOCKING 0x6, 0xa0 ;  /* 0x0182800000007b1d */ /* 0x000fe20000010000 */
[C---:B------:R-:W-:Y:S01]  /*4880*/  IMAD.SHL.U32 R3, R185.reuse, 0x40, RZ ;  /* 0x00000040b9037824 */ /* 0x040fe200078e00ff */
[C---:B------:R-:W-:Y:S01]  /*4890*/  LOP3.LUT R189, R185.reuse, 0x60, RZ, 0xc0, !PT ;  /* 0x00000060b9bd7812 */ /* 0x040fe200078ec0ff */
[C---:B------:R-:W-:Y:S01]  /*48a0*/  IMAD.SHL.U32 R172, R185.reuse, 0x8, RZ ;  /* 0x00000008b9ac7824 */ /* 0x040fe200078e00ff */
[C---:B------:R-:W-:Y:S01]  /*48b0*/  LOP3.LUT R187, R185.reuse, 0x2, RZ, 0xc0, !PT ;  /* 0x00000002b9bb7812 */ /* 0x040fe200078ec0ff */
[----:B------:R-:W-:Y:S01]  /*48c0*/  IMAD.U32 R79, R185, 0x10000, RZ ;  /* 0x00010000b94f7824 */ /* 0x000fe200078e00ff */
[----:B------:R-:W-:Y:S02]  /*48d0*/  UMOV UR49, 0x400 ;  /* 0x0000040000317882 */ /* 0x000fe40000000000 */
[----:B------:R-:W1:Y:S01]  /*48e0*/  LDC R177, c[0x0][0x370] ;  /* 0x0000dc00ffb17b82 */ /* 0x000e620000000800 */
[----:B------:R-:W-:Y:S01]  /*48f0*/  ULEA UR49, UR37, UR49, 0x18 ;  /* 0x0000003125317291 */ /* 0x000fe2000f8ec0ff */
[----:B------:R-:W-:Y:S01]  /*4900*/  LOP3.LUT R5, R3, 0x180, RZ, 0xc0, !PT ;  /* 0x0000018003057812 */ /* 0x000fe200078ec0ff */
[----:B------:R-:W-:Y:S01]  /*4910*/  HFMA2 R191, -RZ, RZ, 0, 0 ;  /* 0x00000000ffbf7431 */ /* 0x000fe200000001ff */
[----:B------:R-:W-:Y:S01]  /*4920*/  LOP3.LUT R79, R79, 0x600000, RZ, 0xc0, !PT ;  /* 0x006000004f4f7812 */ /* 0x000fe200078ec0ff */
[----:B------:R-:W-:Y:S01]  /*4930*/  UIADD3 UR4, UPT, UPT, UR49, 0x8200, URZ ;  /* 0x0000820031047890 */ /* 0x000fe2000fffe0ff */
[----:B------:R-:W-:Y:S01]  /*4940*/  LOP3.LUT R172, R5, 0x30, R172, 0xf8, !PT ;  /* 0x0000003005ac7812 */ /* 0x000fe200078ef8ac */
[----:B------:R-:W-:Y:S01]  /*4950*/  IMAD.MOV.U32 R76, RZ, RZ, RZ ;  /* 0x000000ffff4c7224 */ /* 0x000fe200078e00ff */
[----:B------:R-:W2:Y:S01]  /*4960*/  LDC R74, c[0x0][0xb0c] ;  /* 0x0002c300ff4a7b82 */ /* 0x000ea20000000800 */
[----:B------:R-:W-:-:S02]  /*4970*/  LOP3.LUT R185, R185, 0x4, RZ, 0xc0, !PT ;  /* 0x00000004b9b97812 */ /* 0x000fc400078ec0ff */
[----:B------:R-:W-:Y:S02]  /*4980*/  CS2R R182, SRZ ;  /* 0x0000000000b67805 */ /* 0x000fe4000001ff00 */
[----:B------:R-:W-:Y:S02]  /*4990*/  LOP3.LUT R172, R172, 0x1e40, R3, 0xf8, !PT ;  /* 0x00001e40acac7812 */ /* 0x000fe400078ef803 */
[----:B------:R-:W-:Y:S02]  /*49a0*/  CS2R R180, SRZ ;  /* 0x0000000000b47805 */ /* 0x000fe4000001ff00 */
[----:B------:R-:W-:Y:S01]  /*49b0*/  IADD3 R184, PT, PT, -R185, 0x2, RZ ;  /* 0x00000002b9b87810 */ /* 0x000fe20007ffe1ff */
[----:B------:R-:W-:Y:S01]  /*49c0*/  IMAD.MOV R176, RZ, RZ, -R187 ;  /* 0x000000ffffb07224 */ /* 0x000fe200078e0abb */
[----:B------:R-:W-:Y:S01]  /*49d0*/  MOV R188, UR4 ;  /* 0x0000000400bc7c02 */ /* 0x000fe20008000f00 */
[----:B------:R-:W4:Y:S01]  /*49e0*/  LDC R174, c[0x0][0xb20] ;  /* 0x0002c800ffae7b82 */ /* 0x000f220000000800 */
[----:B------:R-:W3:Y:S01]  /*49f0*/  LDS R0, [UR49+0x130] ;  /* 0x00013031ff007984 */ /* 0x000ee20008000800 */
[----:B------:R-:W-:Y:S01]  /*4a00*/  VIADD R186, R172, UR49 ;  /* 0x00000031acba7c36 */ /* 0x000fe20008000000 */
[----:B------:R-:W1:Y:S01]  /*4a10*/  LDCU.64 UR52, c[0x0][0x348] ;  /* 0x00006900ff3477ac */ /* 0x000e620008000a00 */
[----:B------:R-:W-:-:S02]  /*4a20*/  IMAD.MOV R175, RZ, RZ, -R185 ;  /* 0x000000ffffaf7224 */ /* 0x000fc400078e0ab9 */
[----:B------:R-:W-:Y:S01]  /*4a30*/  VIADD R186, R186, 0x200 ;  /* 0x00000200baba7836 */ /* 0x000fe20000000000 */
[----:B------:R-:W1:Y:S01]  /*4a40*/  LDCU.64 UR38, c[0x0][0x888] ;  /* 0x00011100ff2677ac */ /* 0x000e620008000a00 */
[----:B------:R-:W1:Y:S01]  /*4a50*/  LDC R73, c[0x0][0xb30] ;  /* 0x0002cc00ff497b82 */ /* 0x000e620000000800 */
[----:B------:R-:W1:Y:S01]  /*4a60*/  LDCU.64 UR44, c[0x0][0x890] ;  /* 0x00011200ff2c77ac */ /* 0x000e620008000a00 */
[----:B------:R-:W-:-:S06]  /*4a70*/  UIADD3 UR48, UPT, UPT, UR49, 0x200, URZ ;  /* 0x0000020031307890 */ /* 0x000fcc000fffe0ff */
[----:B------:R-:W1:Y:S08]  /*4a80*/  LDC.64 R168, c[0x0][0xb10] ;  /* 0x0002c400ffa87b82 */ /* 0x000e700000000a00 */
[----:B------:R-:W1:Y:S08]  /*4a90*/  LDC.64 R70, c[0x0][0xb18] ;  /* 0x0002c600ff467b82 */ /* 0x000e700000000a00 */
[----:B------:R-:W1:Y:S08]  /*4aa0*/  LDC.64 R68, c[0x0][0xb28] ;  /* 0x0002ca00ff447b82 */ /* 0x000e700000000a00 */
[----:B------:R-:W1:Y:S01]  /*4ab0*/  LDC.64 R166, c[0x0][0x8b0] ;  /* 0x00022c00ffa67b82 */ /* 0x000e620000000a00 */
[----:B---3--:R-:W-:-:S07]  /*4ac0*/  IMAD.IADD R79, R0, 0x1, R79 ;  /* 0x00000001004f7824 */ /* 0x008fce00078e024f */
[----:B------:R-:W3:Y:S08]  /*4ad0*/  LDC.64 R164, c[0x0][0x8a8] ;  /* 0x00022a00ffa47b82 */ /* 0x000ef00000000a00 */
[----:B--2-4-:R-:W1:Y:S02]  /*4ae0*/  LDC R178, c[0x0][0x374] ;  /* 0x0000dd00ffb27b82 */ /* 0x014e640000000800 */
.L_x_126:
[C---:B------:R-:W-:Y:S02]  /*4af0*/  LEA R0, R191.reuse, UR49, 0x3 ;  /* 0x00000031bf007c11 */ /* 0x040fe4000f8e18ff */
[----:B------:R-:W-:Y:S02]  /*4b00*/  SHF.L.U32 R3, R182, 0x1f, RZ ;  /* 0x0000001fb6037819 */ /* 0x000fe400000006ff */
[----:B------:R-:W-:Y:S02]  /*4b10*/  LEA R16, R191, UR49, 0x4 ;  /* 0x00000031bf107c11 */ /* 0x000fe4000f8e20ff */
[----:B------:R-:W2:Y:S02]  /*4b20*/  SYNCS.PHASECHK.TRANS64.TRYWAIT P0, [R0+URZ+0xa0], R3 ;  /* 0x0000a003000075a7 */ /* 0x000ea400080011ff */
[----:B-12---:R-:W-:Y:S05]  /*4b30*/  @!P0 BRA `(.L_x_82) ;  /* 0x0000006c00708947 */ /* 0x006fea0003800000 */
.L_x_168:
[----:B------:R-:W4:Y:S01]  /*4b40*/  LDC.64 R12, c[0x0][0xb10] ;  /* 0x0002c400ff0c7b82 */ /* 0x000f220000000a00 */
[----:B------:R-:W3:Y:S01]  /*4b50*/  LDS.128 R16, [R16+0x110] ;  /* 0x0001100010107984 */ /* 0x000ee20000000c00 */
[----:B-1----:R-:W-:Y:S01]  /*4b60*/  ISETP.NE.AND P1, PT, R73, 0x1, PT ;  /* 0x000000014900780c */ /* 0x002fe20003f25270 */
[----:B--2---:R-:W-:Y:S01]  /*4b70*/  VIADD R0, R0, 0xb0 ;  /* 0x000000b000007836 */ /* 0x004fe20000000000 */
[----:B------:R-:W-:Y:S04]  /*4b80*/  ISETP.GE.AND P0, PT, R72, 0x1, PT ;  /* 0x000000014800780c */ /* 0x000fe80003f06270 */
[----:B------:R-:W1:Y:S01]  /*4b90*/  LDC.64 R10, c[0x0][0xb18] ;  /* 0x0002c600ff0a7b82 */ /* 0x000e620000000a00 */
[----:B------:R-:W-:Y:S01]  /*4ba0*/  PRMT R0, RZ, 0x654, R0 ;  /* 0x00000654ff007816 */ /* 0x000fe20000000000 */
[----:B------:R-:W-:Y:S01]  /*4bb0*/  @!PT LDS RZ, [RZ] ;  /* 0x00000000fffff984 */ /* 0x000fe20000000800 */
[----:B------:R-:W-:Y:S01]  /*4bc0*/  @!PT LDS RZ, [RZ] ;  /* 0x00000000fffff984 */ /* 0x000fe20000000800 */
[----:B------:R-:W-:Y:S01]  /*4bd0*/  @!PT LDS RZ, [RZ] ;  /* 0x00000000fffff984 */ /* 0x000fe20000000800 */
[----:B------:R-:W-:Y:S01]  /*4be0*/  @!PT LDS RZ, [RZ] ;  /* 0x00000000fffff984 */ /* 0x000fe20000000800 */
[----:B------:R2:W-:Y:S06]  /*4bf0*/  MEMBAR.ALL.CTA ;  /* 0x0000000000007992 */ /* 0x0005ec0000008000 */
[----:B--2---:R-:W2:Y:S01]  /*4c00*/  FENCE.VIEW.ASYNC.S ;  /* 0x00000000000073c6 */ /* 0x004ea20000000000 */
[----:B------:R-:W1:Y:S08]  /*4c10*/  @!P1 LDC R14, c[0x0][0xb20] ;  /* 0x0002c800ff0e9b82 */ /* 0x000e700000000800 */
[----:B------:R-:W1:Y:S01]  /*4c20*/  @!P1 LDC R9, c[0x0][0xb0c] ;  /* 0x0002c300ff099b82 */ /* 0x000e620000000800 */
[----:B--2---:R2:W-:Y:S01]  /*4c30*/  SYNCS.ARRIVE.TRANS64.RED.A1T0 RZ, [R0+URZ], RZ ;  /* 0x000000ff00ff79a7 */ /* 0x0045e200081004ff */
[----:B---3--:R-:W-:Y:S04]  /*4c40*/  LOP3.LUT P4, RZ, R18, 0x1, RZ, 0xc0, !PT ;  /* 0x0000000112ff7812 */ /* 0x008fe8000788c0ff */
[----:B------:R-:W-:Y:S09]  /*4c50*/  P2R R190, PR, RZ, 0x10 ;  /* 0x00000010ffbe7803 */ /* 0x000ff20000000000 */
[----:B------:R-:W-:Y:S02]  /*4c60*/  @P4 MOV R77, R16 ;  /* 0x00000010004d4202 */ /* 0x000fe40000000f00 */
[----:B------:R-:W-:Y:S01]  /*4c70*/  @P4 LOP3.LUT R75, R17, 0xffff, RZ, 0xc0, !PT ;  /* 0x0000ffff114b4812 */ /* 0x000fe200078ec0ff */
[----:B--2-4-:R-:W-:Y:S06]  /*4c80*/  @!P0 BRA `(.L_x_83) ;  /* 0x0000000000a48947 */ /* 0x014fec0003800000 */
[----:B------:R-:W-:Y:S01]  /*4c90*/  IMAD.HI.U32 R23, R178, R71, RZ ;  /* 0x00000047b2177227 */ /* 0x000fe200078e00ff */
[----:B------:R-:W-:Y:S02]  /*4ca0*/  ISETP.NE.AND P0, PT, R70, 0x1, PT ;  /* 0x000000014600780c */ /* 0x000fe40003f05270 */
[----:B------:R-:W-:Y:S01]  /*4cb0*/  ISETP.NE.AND P2, PT, R72, 0x1, PT ;  /* 0x000000014800780c */ /* 0x000fe20003f45270 */
[----:B------:R-:W-:Y:S01]  /*4cc0*/  IMAD.HI.U32 R22, R177, R168, RZ ;  /* 0x000000a8b1167227 */ /* 0x000fe200078e00ff */
[----:B------:R-:W-:Y:S02]  /*4cd0*/  SHF.R.U32.HI R23, RZ, R174, R23 ;  /* 0x000000aeff177219 */ /* 0x000fe40000011617 */
[----:B------:R-:W-:Y:S01]  /*4ce0*/  ISETP.NE.AND P3, PT, R74, 0x1, PT ;  /* 0x000000014a00780c */ /* 0x000fe20003f65270 */
[----:B------:R-:W-:Y:S01]  /*4cf0*/  IMAD.HI.U32 R26, R77, R168, RZ ;  /* 0x000000a84d1a7227 */ /* 0x000fe200078e00ff */
[----:B------:R-:W-:Y:S02]  /*4d00*/  SHF.R.U32.HI R22, RZ, R169, R22 ;  /* 0x000000a9ff167219 */ /* 0x000fe40000011616 */
[----:B------:R-:W-:Y:S01]  /*4d10*/  SEL R3, R178, R23, !P0 ;  /* 0x00000017b2037207 */ /* 0x000fe20004000000 */
[----:B------:R-:W-:Y:S01]  /*4d20*/  IMAD.HI.U32 R23, R75, R71, RZ ;  /* 0x000000474b177227 */ /* 0x000fe200078e00ff */
[----:B------:R-:W-:Y:S02]  /*4d30*/  SEL R7, R177, R22, !P3 ;  /* 0x00000016b1077207 */ /* 0x000fe40005800000 */
[----:B------:R-:W-:Y:S01]  /*4d40*/  SHF.R.U32.HI R26, RZ, R169, R26 ;  /* 0x000000a9ff1a7219 */ /* 0x000fe2000001161a */
[-C--:B------:R-:W-:Y:S04]  /*4d50*/  IMAD.HI.U32 R22, R3, R68.reuse, RZ ;  /* 0x0000004403167227 */ /* 0x080fe800078e00ff */
[----:B------:R-:W-:Y:S01]  /*4d60*/  IMAD.HI.U32 R24, R7, R68, RZ ;  /* 0x0000004407187227 */ /* 0x000fe200078e00ff */
[-C--:B------:R-:W-:Y:S02]  /*4d70*/  @P2 SHF.R.U32.HI R3, RZ, R69.reuse, R22 ;  /* 0x00000045ff032219 */ /* 0x080fe40000011616 */
[----:B------:R-:W-:Y:S02]  /*4d80*/  SHF.R.U32.HI R22, RZ, R174, R23 ;  /* 0x000000aeff167219 */ /* 0x000fe40000011617 */
[----:B------:R-:W-:Y:S01]  /*4d90*/  @P2 SHF.R.U32.HI R7, RZ, R69, R24 ;  /* 0x00000045ff072219 */ /* 0x000fe20000011618 */
[C---:B------:R-:W-:Y:S01]  /*4da0*/  IMAD R2, R72.reuse, R3, RZ ;  /* 0x0000000348027224 */ /* 0x040fe200078e02ff */
[----:B------:R-:W-:Y:S02]  /*4db0*/  SEL R5, R75, R22, !P0 ;  /* 0x000000164b057207 */ /* 0x000fe40004000000 */
[----:B------:R-:W-:Y:S01]  /*4dc0*/  SEL R3, R77, R26, !P3 ;  /* 0x0000001a4d037207 */ /* 0x000fe20005800000 */
[----:B------:R-:W-:Y:S01]  /*4dd0*/  IMAD R4, R72, R7, RZ ;  /* 0x0000000748047224 */ /* 0x000fe200078e02ff */
[C---:B------:R-:W-:Y:S01]  /*4de0*/  ISETP.GE.AND P0, PT, R5.reuse, R2, PT ;  /* 0x000000020500720c */ /* 0x040fe20003f06270 */
[----:B------:R-:W-:Y:S03]  /*4df0*/  IMAD.HI.U32 R6, R5, R68, RZ ;  /* 0x0000004405067227 */ /* 0x000fe600078e00ff */
[----:B------:R-:W-:Y:S01]  /*4e00*/  ISETP.GE.OR P0, PT, R3, R4, P0 ;  /* 0x000000040300720c */ /* 0x000fe20000706670 */
[----:B------:R-:W-:Y:S01]  /*4e10*/  IMAD.MOV R4, RZ, RZ, -R3 ;  /* 0x000000ffff047224 */ /* 0x000fe200078e0a03 */
[-C--:B------:R-:W-:Y:S03]  /*4e20*/  SHF.R.U32.HI R6, RZ, R69.reuse, R6 ;  /* 0x00000045ff067219 */ /* 0x080fe60000011606 */
[----:B------:R-:W-:Y:S01]  /*4e30*/  IMAD R77, R74, R4, R77 ;  /* 0x000000044a4d7224 */ /* 0x000fe200078e024d */
[----:B------:R-:W-:Y:S05]  /*4e40*/  SEL R15, R5, R6, !P2 ;  /* 0x00000006050f7207 */ /* 0x000fea0005000000 */
[----:B------:R-:W-:Y:S02]  /*4e50*/  IMAD.MOV R6, RZ, RZ, -R15 ;  /* 0x000000ffff067224 */ /* 0x000fe400078e0a0f */
[C---:B------:R-:W-:Y:S04]  /*4e60*/  @!P0 IMAD.HI.U32 R2, R3.reuse, R68, RZ ;  /* 0x0000004403028227 */ /* 0x040fe800078e00ff */
[----:B------:R-:W-:Y:S01]  /*4e70*/  IMAD R6, R72, R6, R5 ;  /* 0x0000000648067224 */ /* 0x000fe200078e0205 */
[----:B------:R-:W-:Y:S04]  /*4e80*/  @!P0 SHF.R.U32.HI R2, RZ, R69, R2 ;  /* 0x00000045ff028219 */ /* 0x000fe80000011602 */
[----:B------:R-:W-:Y:S02]  /*4e90*/  @!P0 SEL R0, R3, R2, !P2 ;  /* 0x0000000203008207 */ /* 0x000fe40005000000 */
[----:B------:R-:W-:Y:S02]  /*4ea0*/  IADD3 R2, PT, PT, -R5, RZ, RZ ;  /* 0x000000ff05027210 */ /* 0x000fe40007ffe1ff */
[----:B------:R-:W-:Y:S01]  /*4eb0*/  @!P0 IADD3 R8, PT, PT, R15, -R0, RZ ;  /* 0x800000000f088210 */ /* 0x000fe20007ffe0ff */
[----:B------:R-:W-:Y:S02]  /*4ec0*/  @!P0 IMAD R0, R7, R6, R0 ;  /* 0x0000000607008224 */ /* 0x000fe400078e0200 */
[----:B------:R-:W-:Y:S02]  /*4ed0*/  IMAD R75, R70, R2, R75 ;  /* 0x00000002464b7224 */ /* 0x000fe400078e024b */
[----:B------:R-:W-:Y:S02]  /*4ee0*/  @!P0 IMAD R5, R8, R72, R3 ;  /* 0x0000004808058224 */ /* 0x000fe400078e0203 */
[----:B------:R-:W-:Y:S04]  /*4ef0*/  @!P0 IMAD.MOV.U32 R3, RZ, RZ, R0 ;  /* 0x000000ffff038224 */ /* 0x000fe800078e0000 */
[----:B------:R-:W-:Y:S02]  /*4f00*/  IMAD R77, R3, R74, R77 ;  /* 0x0000004a034d7224 */ /* 0x000fe400078e024d */
[----:B------:R-:W-:Y:S07]  /*4f10*/  IMAD R75, R5, R70, R75 ;  /* 0x00000046054b7224 */ /* 0x000fee00078e024b */
.L_x_83:
[----:B-1----:R-:W-:Y:S01]  /*4f20*/  @!P1 ISETP.NE.AND P0, PT, R10, 0x1, PT ;  /* 0x000000010a00980c */ /* 0x002fe20003f05270 */
[----:B------:R-:W-:Y:S01]  /*4f30*/  @!P1 IMAD.HI.U32 R0, R77, R12, RZ ;  /* 0x0000000c4d009227 */ /* 0x000fe200078e00ff */
[----:B------:R-:W-:Y:S01]  /*4f40*/  @!P1 ISETP.NE.AND P2, PT, R9, 0x1, PT ;  /* 0x000000010900980c */ /* 0x000fe20003f45270 */
[----:B------:R-:W-:Y:S01]  /*4f50*/  ULOP3.LUT UP0, URZ, UR48, 0x1b0, URZ, 0xc0, !UPT ;  /* 0x000001b030ff7892 */ /* 0x000fe2000f80c0ff */
[----:B------:R-:W-:Y:S01]  /*4f60*/  R2UR UR42, R21 ;  /* 0x00000000152a72ca */ /* 0x000fe200000e0000 */
[----:B------:R-:W-:Y:S01]  /*4f70*/  @!P1 IMAD.HI.U32 R3, R75, R11, RZ ;  /* 0x0000000b4b039227 */ /* 0x000fe200078e00ff */
[----:B------:R-:W-:Y:S02]  /*4f80*/  @!P1 SHF.R.U32.HI R0, RZ, R13, R0 ;  /* 0x0000000dff009219 */ /* 0x000fe40000011600 */
[----:B------:R-:W-:Y:S01]  /*4f90*/  R2UR UR41, R20 ;  /* 0x00000000142972ca */ /* 0x000fe200000e0000 */
[----:B------:R-:W-:Y:S01]  /*4fa0*/  VIADD R191, R191, 0x1 ;  /* 0x00000001bfbf7836 */ /* 0x000fe20000000000 */
[----:B------:R-:W-:Y:S02]  /*4fb0*/  @!P1 SHF.R.U32.HI R2, RZ, R14, R3 ;  /* 0x0000000eff029219 */ /* 0x000fe40000011603 */
[----:B------:R-:W-:Y:S02]  /*4fc0*/  @!P1 SEL R3, R77, R0, !P2 ;  /* 0x000000004d039207 */ /* 0x000fe40005000000 */
[----:B------:R-:W-:Y:S02]  /*4fd0*/  @!P1 SEL R2, R75, R2, !P0 ;  /* 0x000000024b029207 */ /* 0x000fe40004000000 */
[----:B------:R-:W-:Y:S01]  /*4fe0*/  @P4 SHF.R.U32.HI R179, RZ, 0x10, R17 ;  /* 0x00000010ffb34819 */ /* 0x000fe20000011611 */
[----:B------:R-:W-:Y:S02]  /*4ff0*/  USHF.L.U32 UR42, UR42, 0x7, URZ ;  /* 0x000000072a2a7899 */ /* 0x000fe400080006ff */
[----:B------:R-:W-:Y:S02]  /*5000*/  @!P1 IMAD.IADD R0, R2, 0x1, -R3 ;  /* 0x0000000102009824 */ /* 0x000fe400078e0a03 */
[----:B------:R-:W-:Y:S01]  /*5010*/  @!P1 IMAD.IADD R2, R3, 0x1, -R2 ;  /* 0x0000000103029824 */ /* 0x000fe200078e0a02 */
[----:B------:R-:W-:Y:S01]  /*5020*/  USHF.L.U32 UR41, UR41, 0x8, URZ ;  /* 0x0000000829297899 */ /* 0x000fe200080006ff */
[----:B------:R-:W-:Y:S02]  /*5030*/  @!P1 IMAD R77, R0, R9, R77 ;  /* 0x00000009004d9224 */ /* 0x000fe400078e024d */
[----:B------:R-:W-:Y:S01]  /*5040*/  @!P1 IMAD R75, R2, R10, R75 ;  /* 0x0000000a024b9224 */ /* 0x000fe200078e024b */
[----:B------:R-:W-:Y:S08]  /*5050*/  BRA.U !UP0, `(.L_x_84) ;  /* 0x0000000108407547 */ /* 0x000ff0000b800000 */
[----:B------:R-:W1:Y:S01]  /*5060*/  LDCU.64 UR8, c[0x4][0x88] ;  /* 0x01001100ff0877ac */ /* 0x000e620008000a00 */
[----:B------:R-:W-:Y:S01]  /*5070*/  MOV R3, 0x0 ;  /* 0x0000000000037802 */ /* 0x000fe20000000f00 */
[----:B------:R-:W-:Y:S02]  /*5080*/  HFMA2 R12, -RZ, RZ, 0, 5.9604644775390625e-08 ;  /* 0x00000001ff0c7431 */ /* 0x000fe400000001ff */
[----:B------:R-:W-:Y:S02]  /*5090*/  IMAD.MOV.U32 R8, RZ, RZ, 0x70 ;  /* 0x00000070ff087424 */ /* 0x000fe400078e00ff */
[----:B------:R-:W-:Y:S01]  /*50a0*/  IMAD.MOV.U32 R13, RZ, RZ, RZ ;  /* 0x000000ffff0d7224 */ /* 0x000fe200078e00ff */
[----:B------:R-:W2:Y:S01]  /*50b0*/  LDCU.64 UR6, c[0x4][0x90] ;  /* 0x01001200ff0677ac */ /* 0x000ea20008000a00 */
[----:B------:R-:W3:Y:S01]  /*50c0*/  LDC.64 R2, c[0x4][R3] ;  /* 0x0100000003027b82 */ /* 0x000ee20000000a00 */
[----:B------:R-:W4:Y:S01]  /*50d0*/  LDCU.64 UR4, c[0x4][0x8] ;  /* 0x01000100ff0477ac */ /* 0x000f220008000a00 */
[----:B-1----:R-:W-:Y:S01]  /*50e0*/  MOV R5, UR9 ;  /* 0x0000000900057c02 */ /* 0x002fe20008000f00 */
[----:B------:R-:W-:Y:S01]  /*50f0*/  IMAD.U32 R4, RZ, RZ, UR8 ;  /* 0x00000008ff047e24 */ /* 0x000fe2000f8e00ff */
[----:B--2---:R-:W-:Y:S01]  /*5100*/  MOV R7, UR7 ;  /* 0x0000000700077c02 */ /* 0x004fe20008000f00 */
[----:B------:R-:W-:Y:S01]  /*5110*/  IMAD.U32 R6, RZ, RZ, UR6 ;  /* 0x00000006ff067e24 */ /* 0x000fe2000f8e00ff */
[----:B----4-:R-:W-:Y:S01]  /*5120*/  MOV R11, UR5 ;  /* 0x00000005000b7c02 */ /* 0x010fe20008000f00 */
[----:B------:R-:W-:Y:S02]  /*5130*/  IMAD.U32 R10, RZ, RZ, UR4 ;  /* 0x00000004ff0a7e24 */ /* 0x000fe4000f8e00ff */
[----:B------:R-:W-:Y:S07]  /*5140*/  LEPC R20, `(.L_x_84) ;  /* 0x000000001014794e */ /* 0x000fee0000000000 */
[----:B---3-5:R-:W-:Y:S05]  /*5150*/  CALL.ABS.NOINC R2 ;  /* 0x0000000002007343 */ /* 0x028fea0003c00000 */
.L_x_84:
[----:B------:R-:W-:Y:S01]  /*5160*/  LOP3.LUT P0, RZ, R188, 0x1b0, RZ, 0xc0, !PT ;  /* 0x000001b0bcff7812 */ /* 0x000fe2000780c0ff */
[----:B------:R-:W-:Y:S11]  /*5170*/  BSSY.RECONVERGENT B6, `(.L_x_85) ;  /* 0x0000013000067945 */ /* 0x000ff60003800200 */
[----:B------:R-:W-:Y:S01]  /*5180*/  @!UPT UIADD3 URZ, UPT, UPT, URZ, URZ, URZ ;  /* 0x000000fffffff290 */ /* 0x000fe2000fffe0ff */
[----:B------:R-:W-:Y:S05]  /*5190*/  @!P0 BRA `(.L_x_86) ;  /* 0x0000000000408947 */ /* 0x000fea0003800000 */
        /* <DEDUP_REMOVED lines=16> */
.L_x_86:
[----:B------:R-:W-:Y:S05]  /*52a0*/  BSYNC.RECONVERGENT B6 ;  /* 0x0000000000067941 */ /* 0x000fea0003800200 */
.L_x_85:
[----:B------:R-:W-:Y:S01]  /*52b0*/  ISETP.NE.U32.AND P4, PT, R166, RZ, PT ;  /* 0x000000ffa600720c */ /* 0x000fe20003f85070 */
[----:B------:R-:W-:Y:S01]  /*52c0*/  UISETP.NE.AND UP2, UPT, UR50, URZ, UPT ;  /* 0x000000ff3200728c */ /* 0x000fe2000bf45270 */
[----:B------:R-:W-:Y:S01]  /*52d0*/  ISETP.NE.U32.AND P2, PT, RZ, UR38, PT ;  /* 0x00000026ff007c0c */ /* 0x000fe2000bf45070 */
[----:B------:R-:W-:Y:S01]  /*52e0*/  UISETP.NE.U32.AND UP1, UPT, UR44, URZ, UPT ;  /* 0x000000ff2c00728c */ /* 0x000fe2000bf25070 */
[----:B------:R-:W-:Y:S01]  /*52f0*/  ISETP.NE.AND.EX P4, PT, R167, RZ, PT, P4 ;  /* 0x000000ffa700720c */ /* 0x000fe20003f85340 */
[----:B------:R-:W-:Y:S01]  /*5300*/  UPLOP3.LUT UP0, UPT, UPT, UPT, UPT, 0x40, 0x4 ;  /* 0x000000000004789c */ /* 0x000fe20003f0e870 */
[----:B------:R-:W-:Y:S01]  /*5310*/  ISETP.NE.AND.EX P2, PT, RZ, UR39, PT, P2 ;  /* 0x00000027ff007c0c */ /* 0x000fe2000bf45320 */
[----:B------:R-:W-:Y:S01]  /*5320*/  UISETP.NE.AND.EX UP1, UPT, UR45, URZ, UPT, UP1 ;  /* 0x000000ff2d00728c */ /* 0x000fe2000bf25310 */
[----:B------:R-:W-:Y:S04]  /*5330*/  PLOP3.LUT P1, PT, PT, PT, UP2, 0x80, 0x8 ;  /* 0x000000000008781c */ /* 0x000fe80003f2f028 */
[----:B------:R-:W-:Y:S06]  /*5340*/  @UP2 UPLOP3.LUT UP0, UPT, UPT, UPT, UP1, 0x80, 0x8 ;  /* 0x000000000008289c */ /* 0x000fec0003f0f010 */
[----:B------:R-:W-:Y:S01]  /*5350*/  PLOP3.LUT P0, PT, PT, PT, UP0, 0x80, 0x8 ;  /* 0x000000000008781c */ /* 0x000fe20003f0f008 */
[----:B------:R-:W-:Y:S01]  /*5360*/  @!UPT UIADD3 URZ, UPT, UPT, URZ, URZ, URZ ;  /* 0x000000fffffff290 */ /* 0x000fe2000fffe0ff */
[----:B------:R-:W-:Y:S11]  /*5370*/  BRA.U !UP1, `(.L_x_87) ;  /* 0x0000000109387547 */ /* 0x000ff6000b800000 */
[----:B------:R-:W-:Y:S01]  /*5380*/  UISETP.NE.U32.AND UP0, UPT, UR38, URZ, UPT ;  /* 0x000000ff2600728c */ /* 0x000fe2000bf05070 */
[----:B------:R-:W-:Y:S02]  /*5390*/  HFMA2 R0, -RZ, RZ, 0, 5.9604644775390625e-08 ;  /* 0x00000001ff007431 */ /* 0x000fe400000001ff */
[----:B------:R-:W-:Y:S01]  /*53a0*/  IMAD.MOV.U32 R171, RZ, RZ, 0x1 ;  /* 0x00000001ffab7424 */ /* 0x000fe200078e00ff */
[----:B------:R-:W-:Y:S06]  /*53b0*/  UISETP.NE.AND.EX UP0, UPT, UR39, URZ, UPT, UP0 ;  /* 0x000000ff2700728c */ /* 0x000fec000bf05300 */
[----:B------:R-:W-:Y:S05]  /*53c0*/  PLOP3.LUT P3, PT, PT, PT, UP0, 0x80, 0x8 ;  /* 0x000000000008781c */ /* 0x000fea0003f6f008 */
[----:B------:R-:W1:Y:S01]  /*53d0*/  @UP0 LDCU.64 UR6, c[0x0][0x888] ;  /* 0x00011100ff0607ac */ /* 0x000e620008000a00 */
[----:B------:R-:W-:Y:S07]  /*53e0*/  @UP0 UIMAD UR4, UR36, UR44, URZ ;  /* 0x0000002c240402a4 */ /* 0x000fee000f8e02ff */
[----:B------:R-:W-:Y:S01]  /*53f0*/  @!P3 PRMT R171, R0, 0x7610, R171 ;  /* 0x0000761000abb816 */ /* 0x000fe200000000ab */
[----:B-1----:R-:W-:Y:S03]  /*5400*/  @UP0 UIMAD.WIDE UR6, UR4, 0x4, UR6 ;  /* 0x00000004040608a5 */ /* 0x002fe6000f8e0206 */
[----:B------:R-:W1:Y:S03]  /*5410*/  @!UP0 LDCU UR4, c[0x0][0x880] ;  /* 0x00011000ff0487ac */ /* 0x000e660008000800 */
[----:B------:R-:W-:Y:S01]  /*5420*/  IMAD.U32 R2, RZ, RZ, UR6 ;  /* 0x00000006ff027e24 */ /* 0x000fe2000f8e00ff */
[----:B------:R-:W-:Y:S05]  /*5430*/  MOV R3, UR7 ;  /* 0x0000000700037c02 */ /* 0x000fea0008000f00 */
[----:B-----5:R2:W5:Y:S02]  /*5440*/  @P3 LDG.E R81, desc[UR46][R2.64] ;  /* 0x0000002e02513981 */ /* 0x020564000c1e1900 */
[----:B-12---:R-:W-:Y:S02]  /*5450*/  @!P3 IMAD.U32 R81, RZ, RZ, UR4 ;  /* 0x00000004ff51be24 */ /* 0x006fe4000f8e00ff */
.L_x_87:
[----:B------:R-:W-:Y:S05]  /*5460*/  @!P4 BRA `(.L_x_88) ;  /* 0x000000000020c947 */ /* 0x000fea0003800000 */
[----:B------:R-:W-:Y:S04]  /*5470*/  ISETP.NE.U32.AND P3, PT, R164, RZ, PT ;  /* 0x000000ffa400720c */ /* 0x000fe80003f65070 */
[----:B------:R-:W-:Y:S11]  /*5480*/  ISETP.NE.AND.EX P3, PT, R165, RZ, PT, P3 ;  /* 0x000000ffa500720c */ /* 0x000ff60003f65330 */
[----:B------:R-:W-:Y:S02]  /*5490*/  @!UPT UIADD3 URZ, UPT, UPT, URZ, URZ, URZ ;  /* 0x000000fffffff290 */ /* 0x000fe4000fffe0ff */
[----:B------:R-:W1:Y:S01]  /*54a0*/  @P3 LDC.64 R2, c[0x0][0x8a8] ;  /* 0x00022a00ff023b82 */ /* 0x000e620000000a00 */
[----:B------:R-:W-:Y:S04]  /*54b0*/  @P3 IMAD R0, R166, UR36, RZ ;  /* 0x00000024a6003c24 */ /* 0x000fe8000f8e02ff */
[----:B-1----:R-:W-:Y:S05]  /*54c0*/  @P3 IMAD.WIDE R2, R0, 0x4, R2 ;  /* 0x0000000400023825 */ /* 0x002fea00078e0202 */
[----:B-----5:R1:W5:Y:S02]  /*54d0*/  @P3 LDG.E R78, desc[UR46][R2.64] ;  /* 0x0000002e024e3981 */ /* 0x020364000c1e1900 */
[----:B-1----:R-:W2:Y:S02]  /*54e0*/  @!P3 LDC R78, c[0x0][0x8a0] ;  /* 0x00022800ff4ebb82 */ /* 0x002ea40000000800 */
.L_x_88:
[----:B-----5:R-:W-:Y:S01]  /*54f0*/  FSETP.NEU.AND P4, PT, R81, RZ, PT ;  /* 0x000000ff5100720b */ /* 0x020fe20003f8d000 */
[----:B------:R-:W-:Y:S01]  /*5500*/  BSSY B1, `(.L_x_89) ;  /* 0x0000047000017945 */ /* 0x000fe20003800000 */
[----:B------:R-:W-:Y:S01]  /*5510*/  SEL R5, RZ, 0xffffffff, P2 ;  /* 0xffffffffff057807 */ /* 0x000fe20001000000 */
[----:B------:R-:W-:Y:S01]  /*5520*/  IMAD.MOV.U32 R196, RZ, RZ, 0x1 ;  /* 0x00000001ffc47424 */ /* 0x000fe200078e00ff */
[----:B------:R-:W-:Y:S01]  /*5530*/  LOP3.LUT P3, RZ, R171, 0xff, RZ, 0xc0, !PT ;  /* 0x000000ffabff7812 */ /* 0x000fe2000786c0ff */
[C---:B------:R-:W-:Y:S01]  /*5540*/  IMAD R80, R76.reuse, 0x100, R79 ;  /* 0x000001004c507824 */ /* 0x040fe200078e024f */
[----:B------:R-:W-:Y:S02]  /*5550*/  @P1 SEL R0, RZ, 0xffffffff, P4 ;  /* 0xffffffffff001807 */ /* 0x000fe40002000000 */
[----:B------:R-:W-:Y:S02]  /*5560*/  CS2R R162, SRZ ;  /* 0x0000000000a27805 */ /* 0x000fe4000001ff00 */
[----:B------:R-:W-:Y:S02]  /*5570*/  LEA R3, R181, UR49, 0x3 ;  /* 0x00000031b5037c11 */ /* 0x000fe4000f8e18ff */
[----:B------:R-:W-:Y:S02]  /*5580*/  CS2R R160, SRZ ;  /* 0x0000000000a07805 */ /* 0x000fe4000001ff00 */
[----:B------:R-:W-:Y:S02]  /*5590*/  @P0 SEL R0, R5, R0, !P3 ;  /* 0x0000000005000207 */ /* 0x000fe40005800000 */
[----:B------:R-:W-:Y:S02]  /*55a0*/  CS2R R158, SRZ ;  /* 0x00000000009e7805 */ /* 0x000fe4000001ff00 */
[----:B------:R-:W-:Y:S02]  /*55b0*/  LEA R193, R76, UR49, 0x3 ;  /* 0x000000314cc17c11 */ /* 0x000fe4000f8e18ff */
[----:B------:R-:W-:Y:S02]  /*55c0*/  CS2R R156, SRZ ;  /* 0x00000000009c7805 */ /* 0x000fe4000001ff00 */
[----:B------:R-:W-:Y:S02]  /*55d0*/  @P1 LOP3.LUT R0, R0, 0x1, RZ, 0xc0, !PT ;  /* 0x0000000100001812 */ /* 0x000fe400078ec0ff */
[----:B------:R-:W-:Y:S02]  /*55e0*/  CS2R R154, SRZ ;  /* 0x00000000009a7805 */ /* 0x000fe4000001ff00 */
[----:B------:R-:W-:Y:S02]  /*55f0*/  SHF.L.U32 R2, R183, 0x1f, RZ ;  /* 0x0000001fb7027819 */ /* 0x000fe400000006ff */
[----:B------:R-:W-:Y:S02]  /*5600*/  CS2R R152, SRZ ;  /* 0x0000000000987805 */ /* 0x000fe4000001ff00 */
[----:B------:R-:W-:Y:S02]  /*5610*/  ISETP.NE.U32.OR P6, PT, R0, 0x1, !P1 ;  /* 0x000000010000780c */ /* 0x000fe40004fc5470 */
[----:B------:R-:W-:Y:S02]  /*5620*/  CS2R R150, SRZ ;  /* 0x0000000000967805 */ /* 0x000fe4000001ff00 */
[----:B------:R-:W-:Y:S02]  /*5630*/  PLOP3.LUT P2, PT, PT, PT, UP1, 0x80, 0x8 ;  /* 0x000000000008781c */ /* 0x000fe40003f4f018 */
[----:B------:R-:W-:Y:S02]  /*5640*/  CS2R R148, SRZ ;  /* 0x0000000000947805 */ /* 0x000fe4000001ff00 */
[----:B------:R-:W-:Y:S02]  /*5650*/  SEL R0, RZ, 0xffffffff, P4 ;  /* 0xffffffffff007807 */ /* 0x000fe40002000000 */
[----:B------:R-:W-:Y:S03]  /*5660*/  P2R R198, PR, RZ, 0x40 ;  /* 0x00000040ffc67803 */ /* 0x000fe60000000000 */
[----:B------:R-:W-:Y:S04]  /*5670*/  @P6 SHF.L.U32 R4, R180, 0x1f, RZ ;  /* 0x0000001fb4046819 */ /* 0x000fe800000006ff */
[----:B------:R-:W-:Y:S01]  /*5680*/  @P2 SEL R0, R5, R0, !P3 ;  /* 0x0000000005002207 */ /* 0x000fe20005800000 */
[----:B------:R-:W1:Y:S03]  /*5690*/  @P6 SYNCS.PHASECHK.TRANS64.TRYWAIT P1, [R3+URZ+0x50], R4 ;  /* 0x00005004030065a7 */ /* 0x000e6600080211ff */
[----:B------:R-:W-:Y:S04]  /*56a0*/  LOP3.LUT R0, R0, 0x1, RZ, 0xc0, !PT ;  /* 0x0000000100007812 */ /* 0x000fe800078ec0ff */
[----:B------:R-:W-:Y:S04]  /*56b0*/  ISETP.NE.U32.AND P5, PT, R0, 0x1, PT ;  /* 0x000000010000780c */ /* 0x000fe80003fa5070 */
[----:B------:R-:W-:Y:S01]  /*56c0*/  P2R R197, PR, RZ, 0x20 ;  /* 0x00000020ffc57803 */ /* 0x000fe20000000000 */
[----:B------:R3:W4:Y:S01]  /*56d0*/  SYNCS.PHASECHK.TRANS64.TRYWAIT P0, [R193+URZ+0xc0], R2 ;  /* 0x0000c002c10075a7 */ /* 0x00072200080011ff */
[----:B-1----:R-:W-:Y:S01]  /*56e0*/  @P6 SEL R196, RZ, 0x1, !P1 ;  /* 0x00000001ffc46807 */ /* 0x002fe20004800000 */
[----:B---3--:R-:W-:Y:S06]  /*56f0*/  @!P6 BRA `(.L_x_90) ;  /* 0x00000000009ce947 */ /* 0x008fec0003800000 */
[----:B------:R-:W-:Y:S01]  /*5700*/  @P5 IMAD R6, R181, 0x2000, R186 ;  /* 0x00002000b5065824 */ /* 0x000fe200078e02ba */
[----:B------:R-:W-:Y:S01]  /*5710*/  ISETP.NE.AND P1, PT, R196, RZ, PT ;  /* 0x000000ffc400720c */ /* 0x000fe20003f25270 */
[----:B------:R-:W-:Y:S01]  /*5720*/  BSSY B0, `(.L_x_91) ;  /* 0x0000010000007945 */ /* 0x000fe20003800000 */
[----:B------:R-:W-:Y:S01]  /*5730*/  CS2R R150, SRZ ;  /* 0x0000000000967805 */ /* 0x000fe2000001ff00 */
[--C-:B------:R-:W-:Y:S01]  /*5740*/  @P5 IMAD R7, R187, -0x10, R6.reuse ;  /* 0xfffffff0bb075824 */ /* 0x100fe200078e0206 */
[----:B------:R-:W-:Y:S01]  /*5750*/  CS2R R148, SRZ ;  /* 0x0000000000947805 */ /* 0x000fe2000001ff00 */
[----:B------:R-:W-:Y:S01]  /*5760*/  @P5 IMAD R5, R185, -0x10, R6 ;  /* 0xfffffff0b9055824 */ /* 0x000fe200078e0206 */
[----:B------:R-:W-:Y:S01]  /*5770*/  CS2R R158, SRZ ;  /* 0x00000000009e7805 */ /* 0x000fe2000001ff00 */
[----:B------:R-:W-:Y:S01]  /*5780*/  @P5 IMAD R4, R184, 0x10, R7 ;  /* 0x00000010b8045824 */ /* 0x000fe200078e0207 */
[----:B------:R-:W-:Y:S02]  /*5790*/  CS2R R156, SRZ ;  /* 0x00000000009c7805 */ /* 0x000fe4000001ff00 */
[----:B------:R-:W-:Y:S02]  /*57a0*/  CS2R R154, SRZ ;  /* 0x00000000009a7805 */ /* 0x000fe4000001ff00 */
[----:B------:R-:W-:Y:S02]  /*57b0*/  CS2R R152, SRZ ;  /* 0x0000000000987805 */ /* 0x000fe4000001ff00 */
[----:B------:R-:W-:Y:S02]  /*57c0*/  CS2R R162, SRZ ;  /* 0x0000000000a27805 */ /* 0x000fe4000001ff00 */
[----:B------:R-:W-:Y:S01]  /*57d0*/  CS2R R160, SRZ ;  /* 0x0000000000a07805 */ /* 0x000fe2000001ff00 */
[----:B------:R-:W-:Y:S06]  /*57e0*/  @P1 BRA `(.L_x_92) ;  /* 0x00000000000c1947 */ /* 0x000fec0003800000 */
[----:B------:R-:W-:Y:S04]  /*57f0*/  SHF.L.U32 R0, R180, 0x1f, RZ ;  /* 0x0000001fb4007819 */ /* 0x000fe800000006ff */
[----:B------:R-:W1:Y:S02]  /*5800*/  SYNCS.PHASECHK.TRANS64.TRYWAIT P1, [R3+URZ+0x50], R0 ;  /* 0x00005000030075a7 */ /* 0x000e6400080211ff */
[----:B-1----:R-:W-:Y:S05]  /*5810*/  @!P1 BRA `(.L_x_93) ;  /* 0x00000060004c9947 */ /* 0x002fea0003800000 */
.L_x_92:
[----:B------:R-:W-:Y:S05]  /*5820*/  BSYNC B0 ;  /* 0x0000000000007941 */ /* 0x000fea0003800000 */
.L_x_91:
[----:B------:R-:W-:Y:S01]  /*5830*/  ISETP.NE.AND P1, PT, R197, RZ, PT ;  /* 0x000000ffc500720c */ /* 0x000fe20003f25270 */
[----:B-1----:R-:W-:Y:S02]  /*5840*/  VIADD R3, R3, 0x70 ;  /* 0x0000007003037836 */ /* 0x002fe40000000000 */
[----:B------:R-:W-:Y:S02]  /*5850*/  IMAD.U32 R0, RZ, RZ, UR37 ;  /* 0x00000025ff007e24 */ /* 0x000fe4000f8e00ff */
[----:B------:R-:W-:Y:S03]  /*5860*/  VIADD R181, R181, 0x1 ;  /* 0x00000001b5b57836 */ /* 0x000fe60000000000 */
[----:B------:R-:W-:Y:S05]  /*5870*/  PRMT R0, R0, 0x654, R3 ;  /* 0x0000065400007816 */ /* 0x000fea0000000003 */
[----:B------:R1:W3:Y:S04]  /*5880*/  @P1 LDS.128 R148, [R6] ;  /* 0x0000000006941984 */ /* 0x0002e80000000c00 */
[----:B------:R1:W1:Y:S04]  /*5890*/  @P1 LDS.128 R156, [R5+0x20] ;  /* 0x00002000059c1984 */ /* 0x0002680000000c00 */
[----:B------:R1:W1:Y:S04]  /*58a0*/  @P1 LDS.128 R152, [R7+0x10] ;  /* 0x0000100007981984 */ /* 0x0002680000000c00 */
[----:B------:R1:W1:Y:S01]  /*58b0*/  @P1 LDS.128 R160, [R4+0x10] ;  /* 0x0000100004a01984 */ /* 0x0002620000000c00 */
[C---:B------:R-:W-:Y:S01]  /*58c0*/  ISETP.NE.AND P1, PT, R181.reuse, 0x4, PT ;  /* 0x00000004b500780c */ /* 0x040fe20003f25270 */
[----:B------:R-:W-:Y:S01]  /*58d0*/  @!PT LDS RZ, [RZ] ;  /* 0x00000000fffff984 */ /* 0x000fe20000000800 */
[----:B------:R-:W-:Y:S01]  /*58e0*/  @!PT LDS RZ, [RZ] ;  /* 0x00000000fffff984 */ /* 0x000fe20000000800 */
[----:B------:R-:W-:Y:S01]  /*58f0*/  @!PT LDS RZ, [RZ] ;  /* 0x00000000fffff984 */ /* 0x000fe20000000800 */
[----:B------:R-:W-:Y:S01]  /*5900*/  @!PT LDS RZ, [RZ] ;  /* 0x00000000fffff984 */ /* 0x000fe20000000800 */
[----:B------:R5:W-:Y:S06]  /*5910*/  MEMBAR.ALL.CTA ;  /* 0x0000000000007992 */ /* 0x000bec0000008000 */
[----:B-----5:R-:W5:Y:S01]  /*5920*/  FENCE.VIEW.ASYNC.S ;  /* 0x00000000000073c6 */ /* 0x020f620000000000 */
[----:B------:R-:W-:Y:S02]  /*5930*/  SEL R3, RZ, 0x1, P1 ;  /* 0x00000001ff037807 */ /* 0x000fe40000800000 */
[----:B------:R-:W-:Y:S02]  /*5940*/  SEL R181, R181, RZ, P1 ;  /* 0x000000ffb5b57207 */ /* 0x000fe40000800000 */
[----:B------:R-:W-:Y:S01]  /*5950*/  LOP3.LUT R180, R180, R3, RZ, 0x3c, !PT ;  /* 0x00000003b4b47212 */ /* 0x000fe200078e3cff */
[----:B-----5:R1:W-:Y:S06]  /*5960*/  SYNCS.ARRIVE.TRANS64.RED.A1T0 RZ, [R0+URZ], RZ ;  /* 0x000000ff00ff79a7 */ /* 0x0203ec00081004ff */
.L_x_90:
[----:B------:R-:W-:Y:S05]  /*5970*/  BSYNC B1 ;  /* 0x0000000000017941 */ /* 0x000fea0003800000 */
.L_x_89:
[----:B-1----:R-:W-:Y:S04]  /*5980*/  SHF.R.U32.HI R0, RZ, 0x15, R80 ;  /* 0x00000015ff007819 */ /* 0x002fe80000011650 */
[----:B------:R-:W-:Y:S01]  /*5990*/  LOP3.LUT P1, RZ, R0, 0x3, R173, 0x48, !PT ;  /* 0x0000000300ff7812 */ /* 0x000fe200078248ad */
[----:B------:R-:W-:Y:S01]  /*59a0*/  @!UPT UIADD3 URZ, UPT, UPT, URZ, URZ, URZ ;  /* 0x000000fffffff290 */ /* 0x000fe2000fffe0ff */
[----:B----4-:R-:W-:Y:S11]  /*59b0*/  @P0 BRA `(.L_x_94) ;  /* 0x0000000000080947 */ /* 0x010ff60003800000 */
[----:B------:R-:W1:Y:S02]  /*59c0*/  SYNCS.PHASECHK.TRANS64.TRYWAIT P0, [R193+URZ+0xc0], R2 ;  /* 0x0000c002c10075a7 */ /* 0x000e6400080011ff */
[----:B-1----:R-:W-:Y:S05]  /*59d0*/  @!P0 BRA `(.L_x_95) ;  /* 0x0000005c00f08947 */ /* 0x002fea0003800000 */
.L_x_94:
[----:B------:R-:W-:Y:S04]  /*59e0*/  BSSY.RECONVERGENT B6, `(.L_x_96) ;  /* 0x0000012000067945 */ /* 0x000fe80003800200 */
[----:B------:R-:W-:Y:S05]  /*59f0*/  @!P1 BRA `(.L_x_97) ;  /* 0x0000000000409947 */ /* 0x000fea0003800000 */
[----:B------:R-:W4:Y:S01]  /*5a00*/  LDCU.64 UR8, c[0x4][0x78] ;  /* 0x01000f00ff0877ac */ /* 0x000f220008000a00 */
[----:B------:R-:W-:Y:S01]  /*5a10*/  MOV R3, 0x0 ;  /* 0x0000000000037802 */ /* 0x000fe20000000f00 */
[----:B------:R-:W-:Y:S02]  /*5a20*/  HFMA2 R12, -RZ, RZ, 0, 5.9604644775390625e-08 ;  /* 0x00000001ff0c7431 */ /* 0x000fe400000001ff */
[----:B------:R-:W-:Y:S02]  /*5a30*/  IMAD.MOV.U32 R8, RZ, RZ, 0x192 ;  /* 0x00000192ff087424 */ /* 0x000fe400078e00ff */
[----:B------:R-:W-:Y:S01]  /*5a40*/  IMAD.MOV.U32 R13, RZ, RZ, RZ ;  /* 0x000000ffff0d7224 */ /* 0x000fe200078e00ff */
[----:B------:R-:W5:Y:S01]  /*5a50*/  LDCU.64 UR6, c[0x4][0x80] ;  /* 0x01001000ff0677ac */ /* 0x000f620008000a00 */
[----:B-1----:R-:W1:Y:S01]  /*5a60*/  LDC.64 R2, c[0x4][R3] ;  /* 0x0100000003027b82 */ /* 0x002e620000000a00 */
[----:B------:R-:W2:Y:S01]  /*5a70*/  LDCU.64 UR4, c[0x4][0x18] ;  /* 0x01000300ff0477ac */ /* 0x000ea20008000a00 */
[----:B----4-:R-:W-:Y:S01]  /*5a80*/  MOV R5, UR9 ;  /* 0x0000000900057c02 */ /* 0x010fe20008000f00 */
[----:B------:R-:W-:Y:S01]  /*5a90*/  IMAD.U32 R4, RZ, RZ, UR8 ;  /* 0x00000008ff047e24 */ /* 0x000fe2000f8e00ff */
[----:B-----5:R-:W-:Y:S01]  /*5aa0*/  MOV R7, UR7 ;  /* 0x0000000700077c02 */ /* 0x020fe20008000f00 */
[----:B------:R-:W-:Y:S01]  /*5ab0*/  IMAD.U32 R6, RZ, RZ, UR6 ;  /* 0x00000006ff067e24 */ /* 0x000fe2000f8e00ff */
[----:B--2---:R-:W-:Y:S01]  /*5ac0*/  MOV R11, UR5 ;  /* 0x00000005000b7c02 */ /* 0x004fe20008000f00 */
[----:B------:R-:W-:Y:S02]  /*5ad0*/  IMAD.U32 R10, RZ, RZ, UR4 ;  /* 0x00000004ff0a7e24 */ /* 0x000fe4000f8e00ff */
[----:B------:R-:W-:Y:S07]  /*5ae0*/  LEPC R20, `(.L_x_97) ;  /* 0x000000001014794e */ /* 0x000fee0000000000 */
[----:B-1-3--:R-:W-:Y:S05]  /*5af0*/  CALL.ABS.NOINC R2 ;  /* 0x0000000002007343 */ /* 0x00afea0003c00000 */
.L_x_97:
[----:B------:R-:W-:Y:S05]  /*5b00*/  BSYNC.RECONVERGENT B6 ;  /* 0x0000000000067941 */ /* 0x000fea0003800200 */
.L_x_96:
[-C--:B---3--:R-:W-:Y:S01]  /*5b10*/  F2FP.F16.E4M3.UNPACK_B R83, R148.reuse ;  /* 0x00000094ff53723e */ /* 0x088fe200020006ff */
[----:B------:R-:W-:Y:S05]  /*5b20*/  WARPSYNC.ALL ;  /* 0x0000000000007948 */ /* 0x000fea0003800000 */
[----:B------:R-:W-:Y:S01]  /*5b30*/  R2UR UR4, R80 ;  /* 0x00000000500472ca */ /* 0x000fe200000e0000 */
[--C-:B------:R-:W-:Y:S01]  /*5b40*/  HADD2.F32 R82, -RZ, R83.reuse.H0_H0 ;  /* 0x20000053ff527230 */ /* 0x100fe20000004100 */
[----:B------:R-:W-:Y:S01]  /*5b50*/  F2FP.F16.E4M3.UNPACK_B R85, R148.H1 ;  /* 0x00000094ff55723e */ /* 0x000fe200030006ff */
[----:B------:R-:W-:Y:S01]  /*5b60*/  HADD2.F32 R83, -RZ, R83.H1_H1 ;  /* 0x30000053ff537230 */ /* 0x000fe20000004100 */
[-C--:B------:R-:W-:Y:S01]  /*5b70*/  F2FP.F16.E4M3.UNPACK_B R87, R149.reuse ;  /* 0x00000095ff57723e */ /* 0x080fe200020006ff */
[----:B------:R-:W-:Y:S01]  /*5b80*/  BSSY.RECONVERGENT B0, `(.L_x_98) ;  /* 0x000011d000007945 */ /* 0x000fe20003800200 */
[----:B------:R-:W-:Y:S01]  /*5b90*/  F2FP.F16.E4M3.UNPACK_B R89, R149.H1 ;  /* 0x00000095ff59723e */ /* 0x000fe200030006ff */
[----:B------:R-:W-:Y:S01]  /*5ba0*/  HADD2.F32 R84, -RZ, R85.H0_H0 ;  /* 0x20000055ff547230 */ /* 0x000fe20000004100 */
[-C--:B------:R-:W-:Y:S01]  /*5bb0*/  F2FP.F16.E4M3.UNPACK_B R91, R150.reuse ;  /* 0x00000096ff5b723e */ /* 0x080fe200020006ff */
[----:B------:R-:W-:Y:S01]  /*5bc0*/  HADD2.F32 R88, -RZ, R87.H1_H1 ;  /* 0x30000057ff587230 */ /* 0x000fe20000004100 */
[----:B------:R-:W-:Y:S01]  /*5bd0*/  F2FP.F16.E4M3.UNPACK_B R93, R150.H1 ;  /* 0x00000096ff5d723e */ /* 0x000fe200030006ff */
[----:B------:R-:W-:Y:S01]  /*5be0*/  HADD2.F32 R86, -RZ, R85.H1_H1 ;  /* 0x30000055ff567230 */ /* 0x000fe20000004100 */
[-C--:B------:R-:W-:Y:S01]  /*5bf0*/  F2FP.F16.E4M3.UNPACK_B R95, R151.reuse ;  /* 0x00000097ff5f723e */ /* 0x080fe200020006ff */
[----:B------:R-:W2:Y:S01]  /*5c00*/  LDTM.x64 R4, tmem[UR4] ;  /* 0x00000004000479ee */ /* 0x000ea20008340000 */
[----:B------:R-:W-:Y:S01]  /*5c10*/  F2FP.F16.E4M3.UNPACK_B R97, R151.H1 ;  /* 0x00000097ff61723e */ /* 0x000fe200030006ff */
[----:B------:R-:W-:Y:S01]  /*5c20*/  HADD2.F32 R85, -RZ, R87.H0_H0 ;  /* 0x20000057ff557230 */ /* 0x000fe20000004100 */
[-C--:B------:R-:W-:Y:S01]  /*5c30*/  F2FP.F16.E4M3.UNPACK_B R99, R152.reuse ;  /* 0x00000098ff63723e */ /* 0x080fe200020006ff */
[----:B------:R-:W-:Y:S01]  /*5c40*/  HADD2.F32 R87, -RZ, R89.H0_H0 ;  /* 0x20000059ff577230 */ /* 0x000fe20000004100 */
[----:B------:R-:W-:Y:S01]  /*5c50*/  F2FP.F16.E4M3.UNPACK_B R101, R152.H1 ;  /* 0x00000098ff65723e */ /* 0x000fe200030006ff */
[----:B------:R-:W-:Y:S01]  /*5c60*/  HADD2.F32 R92, -RZ, R91.H1_H1 ;  /* 0x3000005bff5c7230 */ /* 0x000fe20000004100 */
[----:B------:R-:W-:Y:S01]  /*5c70*/  SHF.L.U32 R199, R176, 0x4, RZ ;  /* 0x00000004b0c77819 */ /* 0x000fe200000006ff */
[----:B------:R-:W-:Y:S01]  /*5c80*/  HADD2.F32 R96, -RZ, R95.H1_H1 ;  /* 0x3000005fff607230 */ /* 0x000fe20000004100 */
[----:B------:R-:W-:Y:S01]  /*5c90*/  SHF.L.U32 R207, R175, 0x4, RZ ;  /* 0x00000004afcf7819 */ /* 0x000fe200000006ff */
[----:B------:R-:W-:Y:S01]  /*5ca0*/  HADD2.F32 R100, -RZ, R99.H1_H1 ;  /* 0x30000063ff647230 */ /* 0x000fe20000004100 */
[----:B------:R-:W-:Y:S01]  /*5cb0*/  IADD3 R192, PT, PT, R186, R199, RZ ;  /* 0x000000c7bac07210 */ /* 0x000fe20007ffe0ff */
[----:B------:R-:W-:Y:S01]  /*5cc0*/  HADD2.F32 R90, -RZ, R89.H1_H1 ;  /* 0x30000059ff5a7230 */ /* 0x000fe20000004100 */
[----:B------:R-:W-:Y:S01]  /*5cd0*/  SHF.L.U32 R205, R184, 0x4, RZ ;  /* 0x00000004b8cd7819 */ /* 0x000fe200000006ff */
[----:B------:R-:W-:Y:S01]  /*5ce0*/  HADD2.F32 R89, -RZ, R91.H0_H0 ;  /* 0x2000005bff597230 */ /* 0x000fe20000004100 */
[-C--:B------:R-:W-:Y:S01]  /*5cf0*/  F2FP.F16.E4M3.UNPACK_B R103, R153.reuse ;  /* 0x00000099ff67723e */ /* 0x080fe200020006ff */
[--C-:B------:R-:W-:Y:S01]  /*5d00*/  HADD2.F32 R91, -RZ, R93.reuse.H0_H0 ;  /* 0x2000005dff5b7230 */ /* 0x100fe20000004100 */
[----:B------:R-:W-:Y:S01]  /*5d10*/  IADD3 R194, PT, PT, R205, R192, RZ ;  /* 0x000000c0cdc27210 */ /* 0x000fe20007ffe0ff */
[----:B------:R-:W-:Y:S01]  /*5d20*/  HADD2.F32 R94, -RZ, R93.H1_H1 ;  /* 0x3000005dff5e7230 */ /* 0x000fe20000004100 */
[----:B------:R-:W-:Y:S01]  /*5d30*/  F2FP.F16.E4M3.UNPACK_B R105, R153.H1 ;  /* 0x00000099ff69723e */ /* 0x000fe200030006ff */
[----:B------:R-:W-:Y:S01]  /*5d40*/  HADD2.F32 R93, -RZ, R95.H0_H0 ;  /* 0x2000005fff5d7230 */ /* 0x000fe20000004100 */
[-C--:B------:R-:W-:Y:S01]  /*5d50*/  F2FP.F16.E4M3.UNPACK_B R107, R154.reuse ;  /* 0x0000009aff6b723e */ /* 0x080fe200020006ff */
[----:B------:R-:W-:Y:S01]  /*5d60*/  HADD2.F32 R104, -RZ, R103.H1_H1 ;  /* 0x30000067ff687230 */ /* 0x000fe20000004100 */
[----:B------:R-:W-:Y:S01]  /*5d70*/  F2FP.F16.E4M3.UNPACK_B R109, R154.H1 ;  /* 0x0000009aff6d723e */ /* 0x000fe200030006ff */
[C---:B--2---:R-:W-:Y:S01]  /*5d80*/  FMUL R0, R78.reuse, R4 ;  /* 0x000000044e007220 */ /* 0x044fe20000400000 */
[C---:B-1----:R-:W-:Y:S01]  /*5d90*/  FMUL R2, R78.reuse, R5 ;  /* 0x000000054e027220 */ /* 0x042fe20000400000 */
[C---:B------:R-:W-:Y:S01]  /*5da0*/  FMUL R4, R78.reuse, R8 ;  /* 0x000000084e047220 */ /* 0x040fe20000400000 */
[C---:B------:R-:W-:Y:S01]  /*5db0*/  FMUL R5, R78.reuse, R9 ;  /* 0x000000094e057220 */ /* 0x040fe20000400000 */
[C---:B------:R-:W-:Y:S01]  /*5dc0*/  FFMA R0, R81.reuse, R82, R0 ;  /* 0x0000005251007223 */ /* 0x040fe20000000000 */
[C---:B------:R-:W-:Y:S01]  /*5dd0*/  FFMA R2, R81.reuse, R83, R2 ;  /* 0x0000005351027223 */ /* 0x040fe20000000002 */
[C---:B------:R-:W-:Y:S01]  /*5de0*/  FMUL R8, R78.reuse, R12 ;  /* 0x0000000c4e087220 */ /* 0x040fe20000400000 */
[C---:B------:R-:W-:Y:S01]  /*5df0*/  FMUL R9, R78.reuse, R13 ;  /* 0x0000000d4e097220 */ /* 0x040fe20000400000 */
[C---:B------:R-:W-:Y:S01]  /*5e00*/  FMUL R12, R78.reuse, R16 ;  /* 0x000000104e0c7220 */ /* 0x040fe20000400000 */
[C---:B------:R-:W-:Y:S01]  /*5e10*/  FMUL R13, R78.reuse, R17 ;  /* 0x000000114e0d7220 */ /* 0x040fe20000400000 */
[C---:B------:R-:W-:Y:S01]  /*5e20*/  FMUL R16, R78.reuse, R20 ;  /* 0x000000144e107220 */ /* 0x040fe20000400000 */
[C---:B------:R-:W-:Y:S01]  /*5e30*/  FMUL R17, R78.reuse, R21 ;  /* 0x000000154e117220 */ /* 0x040fe20000400000 */
[C---:B------:R-:W-:Y:S01]  /*5e40*/  FMUL R20, R78.reuse, R24 ;  /* 0x000000184e147220 */ /* 0x040fe20000400000 */
[C---:B------:R-:W-:Y:S01]  /*5e50*/  FMUL R21, R78.reuse, R25 ;  /* 0x000000194e157220 */ /* 0x040fe20000400000 */
[----:B------:R-:W-:Y:S02]  /*5e60*/  HADD2.F32 R108, -RZ, R107.H1_H1 ;  /* 0x3000006bff6c7230 */ /* 0x000fe40000004100 */
[C---:B------:R-:W-:Y:S01]  /*5e70*/  FMUL R24, R78.reuse, R28 ;  /* 0x0000001c4e187220 */ /* 0x040fe20000400000 */
[C---:B------:R-:W-:Y:S01]  /*5e80*/  FMUL R25, R78.reuse, R29 ;  /* 0x0000001d4e197220 */ /* 0x040fe20000400000 */
[C---:B------:R-:W-:Y:S01]  /*5e90*/  FMUL R28, R78.reuse, R32 ;  /* 0x000000204e1c7220 */ /* 0x040fe20000400000 */
[C---:B------:R-:W-:Y:S01]  /*5ea0*/  FMUL R29, R78.reuse, R33 ;  /* 0x000000214e1d7220 */ /* 0x040fe20000400000 */
[C---:B------:R-:W-:Y:S01]  /*5eb0*/  FMUL R32, R78.reuse, R36 ;  /* 0x000000244e207220 */ /* 0x040fe20000400000 */
[----:B------:R-:W-:Y:S01]  /*5ec0*/  F2FP.F16.E4M3.UNPACK_B R111, R155 ;  /* 0x0000009bff6f723e */ /* 0x000fe200020006ff */
[C---:B------:R-:W-:Y:S01]  /*5ed0*/  FMUL R33, R78.reuse, R37 ;  /* 0x000000254e217220 */ /* 0x040fe20000400000 */
[C---:B------:R-:W-:Y:S01]  /*5ee0*/  FMUL R36, R78.reuse, R40 ;  /* 0x000000284e247220 */ /* 0x040fe20000400000 */
[----:B------:R-:W-:Y:S01]  /*5ef0*/  F2FP.F16.E4M3.UNPACK_B R113, R155.H1 ;  /* 0x0000009bff71723e */ /* 0x000fe200030006ff */
[C---:B------:R-:W-:Y:S01]  /*5f00*/  FMUL R37, R78.reuse, R41 ;  /* 0x000000294e257220 */ /* 0x040fe20000400000 */
[----:B------:R-:W-:Y:S02]  /*5f10*/  HADD2.F32 R112, -RZ, R111.H1_H1 ;  /* 0x3000006fff707230 */ /* 0x000fe40000004100 */
        /* <DEDUP_REMOVED lines=26> */
[C---:B------:R-:W-:Y:S01]  /*60c0*/  FFMA R3, R81.reuse, R84, R3 ;  /* 0x0000005451037223 */ /* 0x040fe20000000003 */
[C---:B------:R-:W-:Y:S01]  /*60d0*/  FFMA R7, R81.reuse, R86, R7 ;  /* 0x0000005651077223 */ /* 0x040fe20000000007 */
[----:B------:R-:W-:Y:S01]  /*60e0*/  F2FP.F16.E4M3.UNPACK_B R131, R160 ;  /* 0x000000a0ff83723e */ /* 0x000fe200020006ff */
[C---:B------:R-:W-:Y:S01]  /*60f0*/  FFMA R4, R81.reuse, R85, R4 ;  /* 0x0000005551047223 */ /* 0x040fe20000000004 */
[C---:B------:R-:W-:Y:S01]  /*6100*/  FFMA R5, R81.reuse, R88, R5 ;  /* 0x0000005851057223 */ /* 0x040fe20000000005 */
[----:B------:R-:W-:Y:S01]  /*6110*/  F2FP.F16.E4M3.UNPACK_B R133, R160.H1 ;  /* 0x000000a0ff85723e */ /* 0x000fe200030006ff */
[----:B------:R-:W-:Y:S01]  /*6120*/  FFMA R6, R81, R87, R6 ;  /* 0x0000005751067223 */ /* 0x000fe20000000006 */
[----:B------:R-:W-:Y:S01]  /*6130*/  F2FP.SATFINITE.E4M3.F32.PACK_AB_MERGE_C R195, R7, R3, RZ ;  /* 0x0000000307c3723e */ /* 0x000fe200048070ff */
[----:B------:R-:W-:Y:S02]  /*6140*/  HADD2.F32 R128, -RZ, R127.H1_H1 ;  /* 0x3000007fff807230 */ /* 0x000fe40000004100 */
[----:B------:R-:W-:Y:S01]  /*6150*/  FMUL R11, R78, R11 ;  /* 0x0000000b4e0b7220 */ /* 0x000fe20000400000 */
[----:B------:R-:W-:Y:S01]  /*6160*/  HADD2.F32 R132, -RZ, R131.H1_H1 ;  /* 0x30000083ff847230 */ /* 0x000fe20000004100 */
[----:B------:R-:W-:Y:S01]  /*6170*/  F2FP.SATFINITE.E4M3.F32.PACK_AB_MERGE_C R200, R2, R0, R195 ;  /* 0x0000000002c8723e */ /* 0x000fe200048070c3 */
[----:B------:R-:W-:Y:S01]  /*6180*/  FMUL R10, R78, R14 ;  /* 0x0000000e4e0a7220 */ /* 0x000fe20000400000 */
[----:B------:R-:W-:Y:S01]  /*6190*/  IADD3 R195, PT, PT, R186, R207, RZ ;  /* 0x000000cfbac37210 */ /* 0x000fe20007ffe0ff */
[C---:B------:R-:W-:Y:S01]  /*61a0*/  FFMA R11, R81.reuse, R90, R11 ;  /* 0x0000005a510b7223 */ /* 0x040fe2000000000b */
[C---:B------:R-:W-:Y:S01]  /*61b0*/  FFMA R8, R81.reuse, R89, R8 ;  /* 0x0000005951087223 */ /* 0x040fe20000000008 */
[C---:B------:R-:W-:Y:S01]  /*61c0*/  FFMA R9, R81.reuse, R92, R9 ;  /* 0x0000005c51097223 */ /* 0x040fe20000000009 */
[--C-:B------:R-:W-:Y:S02]  /*61d0*/  HADD2.F32 R95, -RZ, R97.reuse.H0_H0 ;  /* 0x20000061ff5f7230 */ /* 0x100fe40000004100 */
[----:B------:R-:W-:Y:S01]  /*61e0*/  FFMA R10, R81, R91, R10 ;  /* 0x0000005b510a7223 */ /* 0x000fe2000000000a */
[----:B------:R-:W-:Y:S01]  /*61f0*/  F2FP.SATFINITE.E4M3.F32.PACK_AB_MERGE_C R201, R11, R6, RZ ;  /* 0x000000060bc9723e */ /* 0x000fe200048070ff */
[C---:B------:R-:W-:Y:S01]  /*6200*/  FMUL R15, R78.reuse, R15 ;  /* 0x0000000f4e0f7220 */ /* 0x040fe20000400000 */
[----:B------:R-:W-:Y:S02]  /*6210*/  HADD2.F32 R98, -RZ, R97.H1_H1 ;  /* 0x30000061ff627230 */ /* 0x000fe40000004100 */
[C---:B------:R-:W-:Y:S01]  /*6220*/  FMUL R14, R78.reuse, R18 ;  /* 0x000000124e0e7220 */ /* 0x040fe20000400000 */
[----:B------:R-:W-:Y:S01]  /*6230*/  F2FP.SATFINITE.E4M3.F32.PACK_AB_MERGE_C R201, R5, R4, R201 ;  /* 0x0000000405c9723e */ /* 0x000fe200048070c9 */
[----:B------:R-:W-:Y:S02]  /*6240*/  HADD2.F32 R97, -RZ, R99.H0_H0 ;  /* 0x20000063ff617230 */ /* 0x000fe40000004100 */
[C---:B------:R-:W-:Y:S01]  /*6250*/  FFMA R15, R81.reuse, R94, R15 ;  /* 0x0000005e510f7223 */ /* 0x040fe2000000000f */
[C---:B------:R-:W-:Y:S01]  /*6260*/  FFMA R12, R81.reuse, R93, R12 ;  /* 0x0000005d510c7223 */ /* 0x040fe2000000000c */
[----:B------:R-:W-:Y:S01]  /*6270*/  FFMA R13, R81, R96, R13 ;  /* 0x00000060510d7223 */ /* 0x000fe2000000000d */
[----:B------:R-:W-:Y:S01]  /*6280*/  F2FP.F16.E4M3.UNPACK_B R135, R161 ;  /* 0x000000a1ff87723e */ /* 0x000fe200020006ff */
[--C-:B------:R-:W-:Y:S01]  /*6290*/  HADD2.F32 R99, -RZ, R101.reuse.H0_H0 ;  /* 0x20000065ff637230 */ /* 0x100fe20000004100 */
[----:B------:R-:W-:Y:S01]  /*62a0*/  F2FP.SATFINITE.E4M3.F32.PACK_AB_MERGE_C R202, R15, R10, RZ ;  /* 0x0000000a0fca723e */ /* 0x000fe200048070ff */
[----:B------:R-:W-:Y:S01]  /*62b0*/  FFMA R14, R81, R95, R14 ;  /* 0x0000005f510e7223 */ /* 0x000fe2000000000e */
[C---:B------:R-:W-:Y:S01]  /*62c0*/  FMUL R19, R78.reuse, R19 ;  /* 0x000000134e137220 */ /* 0x040fe20000400000 */
[----:B------:R-:W-:Y:S01]  /*62d0*/  HADD2.F32 R102, -RZ, R101.H1_H1 ;  /* 0x30000065ff667230 */ /* 0x000fe20000004100 */
[----:B------:R-:W-:Y:S01]  /*62e0*/  F2FP.SATFINITE.E4M3.F32.PACK_AB_MERGE_C R202, R9, R8, R202 ;  /* 0x0000000809ca723e */ /* 0x000fe200048070ca */
[----:B------:R-:W-:Y:S02]  /*62f0*/  HADD2.F32 R101, -RZ, R103.H0_H0 ;  /* 0x20000067ff657230 */ /* 0x000fe40000004100 */
[C---:B------:R-:W-:Y:S01]  /*6300*/  FFMA R19, R81.reuse, R98, R19 ;  /* 0x0000006251137223 */ /* 0x040fe20000000013 */
[C---:B------:R-:W-:Y:S01]  /*6310*/  FFMA R16, R81.reuse, R97, R16 ;  /* 0x0000006151107223 */ /* 0x040fe20000000010 */
[----:B------:R-:W-:Y:S01]  /*6320*/  FFMA R17, R81, R100, R17 ;  /* 0x0000006451117223 */ /* 0x000fe20000000011 */
[----:B------:R-:W-:Y:S02]  /*6330*/  HADD2.F32 R136, -RZ, R135.H1_H1 ;  /* 0x30000087ff887230 */ /* 0x000fe40000004100 */
[C---:B------:R-:W-:Y:S01]  /*6340*/  FMUL R18, R78.reuse, R22 ;  /* 0x000000164e127220 */ /* 0x040fe20000400000 */
[----:B------:R-:W-:Y:S01]  /*6350*/  F2FP.F16.E4M3.UNPACK_B R137, R161.H1 ;  /* 0x000000a1ff89723e */ /* 0x000fe200030006ff */
[C---:B------:R-:W-:Y:S01]  /*6360*/  FMUL R23, R78.reuse, R23 ;  /* 0x000000174e177220 */ /* 0x040fe20000400000 */
[--C-:B------:R-:W-:Y:S01]  /*6370*/  HADD2.F32 R103, -RZ, R105.reuse.H0_H0 ;  /* 0x20000069ff677230 */ /* 0x100fe20000004100 */
[----:B------:R-:W-:Y:S01]  /*6380*/  F2FP.SATFINITE.E4M3.F32.PACK_AB_MERGE_C R203, R19, R14, RZ ;  /* 0x0000000e13cb723e */ /* 0x000fe200048070ff */
[C---:B------:R-:W-:Y:S01]  /*6390*/  FFMA R18, R81.reuse, R99, R18 ;  /* 0x0000006351127223 */ /* 0x040fe20000000012 */
[C---:B------:R-:W-:Y:S01]  /*63a0*/  FFMA R23, R81.reuse, R102, R23 ;  /* 0x0000006651177223 */ /* 0x040fe20000000017 */
[----:B------:R-:W-:Y:S01]  /*63b0*/  FFMA R20, R81, R101, R20 ;  /* 0x0000006551147223 */ /* 0x000fe20000000014 */
[----:B------:R-:W-:Y:S01]  /*63c0*/  F2FP.F16.E4M3.UNPACK_B R139, R162 ;  /* 0x000000a2ff8b723e */ /* 0x000fe200020006ff */
[----:B------:R-:W-:Y:S01]  /*63d0*/  HADD2.F32 R106, -RZ, R105.H1_H1 ;  /* 0x30000069ff6a7230 */ /* 0x000fe20000004100 */
[----:B------:R-:W-:Y:S01]  /*63e0*/  F2FP.SATFINITE.E4M3.F32.PACK_AB_MERGE_C R203, R13, R12, R203 ;  /* 0x0000000c0dcb723e */ /* 0x000fe200048070cb */
[----:B------:R-:W-:Y:S01]  /*63f0*/  FFMA R21, R81, R104, R21 ;  /* 0x0000006851157223 */ /* 0x000fe20000000015 */
[----:B------:R-:W-:Y:S01]  /*6400*/  F2FP.SATFINITE.E4M3.F32.PACK_AB_MERGE_C R208, R23, R18, RZ ;  /* 0x0000001217d0723e */ /* 0x000fe200048070ff */
[----:B------:R-:W-:Y:S02]  /*6410*/  HADD2.F32 R105, -RZ, R107.H0_H0 ;  /* 0x2000006bff697230 */ /* 0x000fe40000004100 */
[C---:B------:R-:W-:Y:S01]  /*6420*/  FMUL R22, R78.reuse, R26 ;  /* 0x0000001a4e167220 */ /* 0x040fe20000400000 */
[----:B------:R1:W-:Y:S01]  /*6430*/  STS.128 [R172+UR49+0x8200], R200 ;  /* 0x008200c8ac007988 */ /* 0x0003e20008000c31 */
[----:B------:R-:W-:Y:S01]  /*6440*/  F2FP.SATFINITE.E4M3.F32.PACK_AB_MERGE_C R208, R17, R16, R208 ;  /* 0x0000001011d0723e */ /* 0x000fe200048070d0 */
[----:B------:R-:W-:Y:S02]  /*6450*/  HADD2.F32 R140, -RZ, R139.H1_H1 ;  /* 0x3000008bff8c7230 */ /* 0x000fe40000004100 */
[C---:B------:R-:W-:Y:S01]  /*6460*/  FFMA R22, R81.reuse, R103, R22 ;  /* 0x0000006751167223 */ /* 0x040fe20000000016 */
[C---:B------:R-:W-:Y:S01]  /*6470*/  FMUL R27, R78.reuse, R27 ;  /* 0x0000001b4e1b7220 */ /* 0x040fe20000400000 */
[--C-:B------:R-:W-:Y:S02]  /*6480*/  HADD2.F32 R107, -RZ, R109.reuse.H0_H0 ;  /* 0x2000006dff6b7230 */ /* 0x100fe40000004100 */
[C---:B------:R-:W-:Y:S01]  /*6490*/  FMUL R26, R78.reuse, R30 ;  /* 0x0000001e4e1a7220 */ /* 0x040fe20000400000 */
[----:B------:R-:W-:Y:S02]  /*64a0*/  HADD2.F32 R110, -RZ, R109.H1_H1 ;  /* 0x3000006dff6e7230 */ /* 0x000fe40000004100 */
[C---:B------:R-:W-:Y:S01]  /*64b0*/  FFMA R27, R81.reuse, R106, R27 ;  /* 0x0000006a511b7223 */ /* 0x040fe2000000001b */
[C---:B------:R-:W-:Y:S01]  /*64c0*/  FFMA R24, R81.reuse, R105, R24 ;  /* 0x0000006951187223 */ /* 0x040fe20000000018 */
[----:B------:R-:W-:Y:S01]  /*64d0*/  FFMA R25, R81, R108, R25 ;  /* 0x0000006c51197223 */ /* 0x000fe20000000019 */
[----:B------:R-:W-:Y:S01]  /*64e0*/  F2FP.F16.E4M3.UNPACK_B R141, R162.H1 ;  /* 0x000000a2ff8d723e */ /* 0x000fe200030006ff */
[----:B------:R-:W-:Y:S01]  /*64f0*/  HADD2.F32 R109, -RZ, R111.H0_H0 ;  /* 0x2000006fff6d7230 */ /* 0x000fe20000004100 */
[----:B------:R-:W-:Y:S01]  /*6500*/  F2FP.SATFINITE.E4M3.F32.PACK_AB_MERGE_C R209, R27, R22, RZ ;  /* 0x000000161bd1723e */ /* 0x000fe200048070ff */
[----:B------:R-:W-:Y:S01]  /*6510*/  FFMA R26, R81, R107, R26 ;  /* 0x0000006b511a7223 */ /* 0x000fe2000000001a */
[C---:B------:R-:W-:Y:S01]  /*6520*/  FMUL R31, R78.reuse, R31 ;  /* 0x0000001f4e1f7220 */ /* 0x040fe20000400000 */
[--C-:B------:R-:W-:Y:S01]  /*6530*/  HADD2.F32 R111, -RZ, R113.reuse.H0_H0 ;  /* 0x20000071ff6f7230 */ /* 0x100fe20000004100 */
[----:B------:R-:W-:Y:S01]  /*6540*/  F2FP.SATFINITE.E4M3.F32.PACK_AB_MERGE_C R209, R21, R20, R209 ;  /* 0x0000001415d1723e */ /* 0x000fe200048070d1 */
[----:B------:R-:W-:Y:S02]  /*6550*/  HADD2.F32 R114, -RZ, R113.H1_H1 ;  /* 0x30000071ff727230 */ /* 0x000fe40000004100 */
[C---:B------:R-:W-:Y:S01]  /*6560*/  FFMA R31, R81.reuse, R110, R31 ;  /* 0x0000006e511f7223 */ /* 0x040fe2000000001f */
[C---:B------:R-:W-:Y:S01]  /*6570*/  FFMA R28, R81.reuse, R109, R28 ;  /* 0x0000006d511c7223 */ /* 0x040fe2000000001c */
[----:B------:R-:W-:Y:S01]  /*6580*/  FFMA R29, R81, R112, R29 ;  /* 0x00000070511d7223 */ /* 0x000fe2000000001d */
[----:B------:R-:W-:Y:S02]  /*6590*/  HADD2.F32 R113, -RZ, R115.H0_H0 ;  /* 0x20000073ff717230 */ /* 0x000fe40000004100 */
[C---:B------:R-:W-:Y:S01]  /*65a0*/  FMUL R30, R78.reuse, R34 ;  /* 0x000000224e1e7220 */ /* 0x040fe20000400000 */
[----:B------:R-:W-:Y:S01]  /*65b0*/  F2FP.F16.E4M3.UNPACK_B R143, R163 ;  /* 0x000000a3ff8f723e */ /* 0x000fe200020006ff */
[C---:B------:R-:W-:Y:S01]  /*65c0*/  FMUL R35, R78.reuse, R35 ;  /* 0x000000234e237220 */ /* 0x040fe20000400000 */
[----:B------:R-:W-:Y:S01]  /*65d0*/  HADD2.F32 R115, -RZ, R117.H0_H0 ;  /* 0x20000075ff737230 */ /* 0x000fe20000004100 */
[----:B------:R-:W-:Y:S01]  /*65e0*/  F2FP.SATFINITE.E4M3.F32.PACK_AB_MERGE_C R210, R31, R26, RZ ;  /* 0x0000001a1fd2723e */ /* 0x000fe200048070ff */
[C---:B------:R-:W-:Y:S01]  /*65f0*/  FFMA R30, R81.reuse, R111, R30 ;  /* 0x0000006f511e7223 */ /* 0x040fe2000000001e */
[C---:B------:R-:W-:Y:S01]  /*6600*/  FFMA R35, R81.reuse, R114, R35 ;  /* 0x0000007251237223 */ /* 0x040fe20000000023 */
[C---:B------:R-:W-:Y:S01]  /*6610*/  FFMA R32, R81.reuse, R113, R32 ;  /* 0x0000007151207223 */ /* 0x040fe20000000020 */
[----:B------:R-:W-:Y:S01]  /*6620*/  F2FP.F16.E4M3.UNPACK_B R145, R163.H1 ;  /* 0x000000a3ff91723e */ /* 0x000fe200030006ff */
[----:B------:R-:W-:Y:S01]  /*6630*/  FFMA R33, R81, R116, R33 ;  /* 0x0000007451217223 */ /* 0x000fe20000000021 */
[----:B------:R-:W-:Y:S01]  /*6640*/  F2FP.SATFINITE.E4M3.F32.PACK_AB_MERGE_C R210, R25, R24, R210 ;  /* 0x0000001819d2723e */ /* 0x000fe200048070d2 */
[----:B------:R-:W-:Y:S01]  /*6650*/  HADD2.F32 R144, -RZ, R143.H1_H1 ;  /* 0x3000008fff907230 */ /* 0x000fe20000004100 */
[----:B------:R-:W-:Y:S01]  /*6660*/  F2FP.SATFINITE.E4M3.F32.PACK_AB_MERGE_C R211, R35, R30, RZ ;  /* 0x0000001e23d3723e */ /* 0x000fe200048070ff */
[----:B------:R-:W-:Y:S02]  /*6670*/  HADD2.F32 R118, -RZ, R117.H1_H1 ;  /* 0x30000075ff767230 */ /* 0x000fe40000004100 */
[C---:B------:R-:W-:Y:S01]  /*6680*/  FMUL R34, R78.reuse, R38 ;  /* 0x000000264e227220 */ /* 0x040fe20000400000 */
[----:B------:R-:W-:Y:S01]  /*6690*/  HADD2.F32 R117, -RZ, R119.H0_H0 ;  /* 0x20000077ff757230 */ /* 0x000fe20000004100 */
[----:B------:R-:W-:Y:S01]  /*66a0*/  F2FP.SATFINITE.E4M3.F32.PACK_AB_MERGE_C R211, R29, R28, R211 ;  /* 0x0000001c1dd3723e */ /* 0x000fe200048070d3 */
[C---:B------:R-:W-:Y:S01]  /*66b0*/  FMUL R39, R78.reuse, R39 ;  /* 0x000000274e277220 */ /* 0x040fe20000400000 */
[--C-:B------:R-:W-:Y:S02]  /*66c0*/  HADD2.F32 R119, -RZ, R121.reuse.H0_H0 ;  /* 0x20000079ff777230 */ /* 0x100fe40000004100 */
[C---:B------:R-:W-:Y:S01]  /*66d0*/  FFMA R34, R81.reuse, R115, R34 ;  /* 0x0000007351227223 */ /* 0x040fe20000000022 */
[----:B------:R-:W-:Y:S01]  /*66e0*/  HADD2.F32 R122, -RZ, R121.H1_H1 ;  /* 0x30000079ff7a7230 */ /* 0x000fe20000004100 */
[----:B------:R1:W-:Y:S01]  /*66f0*/  STS.128 [R192+0x8010], R208 ;  /* 0x008010d0c0007388 */ /* 0x0003e20000000c00 */
[----:B------:R-:W-:Y:S02]  /*6700*/  HADD2.F32 R121, -RZ, R123.H0_H0 ;  /* 0x2000007bff797230 */ /* 0x000fe40000004100 */
[C---:B------:R-:W-:Y:S01]  /*6710*/  FFMA R39, R81.reuse, R118, R39 ;  /* 0x0000007651277223 */ /* 0x040fe20000000027 */
[C---:B------:R-:W-:Y:S01]  /*6720*/  FFMA R36, R81.reuse, R117, R36 ;  /* 0x0000007551247223 */ /* 0x040fe20000000024 */
[----:B------:R-:W-:Y:S01]  /*6730*/  FFMA R37, R81, R120, R37 ;  /* 0x0000007851257223 */ /* 0x000fe20000000025 */
[C---:B------:R-:W-:Y:S01]  /*6740*/  FMUL R38, R78.reuse, R42 ;  /* 0x0000002a4e267220 */ /* 0x040fe20000400000 */
[----:B------:R-:W-:Y:S01]  /*6750*/  ISETP.NE.AND P0, PT, R189, RZ, PT ;  /* 0x000000ffbd00720c */ /* 0x000fe20003f05270 */
[C---:B------:R-:W-:Y:S01]  /*6760*/  FMUL R43, R78.reuse, R43 ;  /* 0x0000002b4e2b7220 */ /* 0x040fe20000400000 */
[--C-:B------:R-:W-:Y:S01]  /*6770*/  HADD2.F32 R123, -RZ, R125.reuse.H0_H0 ;  /* 0x2000007dff7b7230 */ /* 0x100fe20000004100 */
[----:B------:R-:W-:Y:S01]  /*6780*/  F2FP.SATFINITE.E4M3.F32.PACK_AB_MERGE_C R212, R39, R34, RZ ;  /* 0x0000002227d4723e */ /* 0x000fe200048070ff */
[C---:B------:R-:W-:Y:S01]  /*6790*/  FFMA R38, R81.reuse, R119, R38 ;  /* 0x0000007751267223 */ /* 0x040fe20000000026 */
[C---:B------:R-:W-:Y:S01]  /*67a0*/  FFMA R43, R81.reuse, R122, R43 ;  /* 0x0000007a512b7223 */ /* 0x040fe2000000002b */
[----:B------:R-:W-:Y:S01]  /*67b0*/  FFMA R40, R81, R121, R40 ;  /* 0x0000007951287223 */ /* 0x000fe20000000028 */
[----:B------:R-:W-:Y:S01]  /*67c0*/  F2FP.SATFINITE.E4M3.F32.PACK_AB_MERGE_C R212, R33, R32, R212 ;  /* 0x0000002021d4723e */ /* 0x000fe200048070d4 */
[----:B------:R-:W-:Y:S01]  /*67d0*/  FFMA R41, R81, R124, R41 ;  /* 0x0000007c51297223 */ /* 0x000fe20000000029 */
[----:B------:R-:W-:Y:S01]  /*67e0*/  HADD2.F32 R126, -RZ, R125.H1_H1 ;  /* 0x3000007dff7e7230 */ /* 0x000fe20000004100 */
[----:B------:R-:W-:Y:S01]  /*67f0*/  F2FP.SATFINITE.E4M3.F32.PACK_AB_MERGE_C R213, R43, R38, RZ ;  /* 0x000000262bd5723e */ /* 0x000fe200048070ff */
[----:B------:R-:W-:Y:S02]  /*6800*/  HADD2.F32 R125, -RZ, R127.H0_H0 ;  /* 0x2000007fff7d7230 */ /* 0x000fe40000004100 */
[C---:B------:R-:W-:Y:S01]  /*6810*/  FMUL R42, R78.reuse, R46 ;  /* 0x0000002e4e2a7220 */ /* 0x040fe20000400000 */
[----:B------:R-:W-:Y:S01]  /*6820*/  FMUL R47, R78, R47 ;  /* 0x0000002f4e2f7220 */ /* 0x000fe20000400000 */
[--C-:B------:R-:W-:Y:S01]  /*6830*/  HADD2.F32 R127, -RZ, R129.reuse.H0_H0 ;  /* 0x20000081ff7f7230 */ /* 0x100fe20000004100 */
[----:B------:R-:W-:Y:S01]  /*6840*/  F2FP.SATFINITE.E4M3.F32.PACK_AB_MERGE_C R213, R37, R36, R213 ;  /* 0x0000002425d5723e */ /* 0x000fe200048070d5 */
[C---:B------:R-:W-:Y:S01]  /*6850*/  FFMA R42, R81.reuse, R123, R42 ;  /* 0x0000007b512a7223 */ /* 0x040fe2000000002a */
[C---:B------:R-:W-:Y:S01]  /*6860*/  FFMA R47, R81.reuse, R126, R47 ;  /* 0x0000007e512f7223 */ /* 0x040fe2000000002f */
[C---:B------:R-:W-:Y:S01]  /*6870*/  FFMA R44, R81.reuse, R125, R44 ;  /* 0x0000007d512c7223 */ /* 0x040fe2000000002c */
[----:B------:R-:W-:Y:S01]  /*6880*/  ISETP.NE.AND P6, PT, R198, RZ, PT ;  /* 0x000000ffc600720c */ /* 0x000fe20003fc5270 */
[----:B------:R-:W-:Y:S01]  /*6890*/  FFMA R45, R81, R128, R45 ;  /* 0x00000080512d7223 */ /* 0x000fe2000000002d */
[----:B------:R-:W-:Y:S01]  /*68a0*/  HADD2.F32 R130, -RZ, R129.H1_H1 ;  /* 0x30000081ff827230 */ /* 0x000fe20000004100 */
[----:B------:R-:W-:Y:S01]  /*68b0*/  F2FP.SATFINITE.E4M3.F32.PACK_AB_MERGE_C R214, R47, R42, RZ ;  /* 0x0000002a2fd6723e */ /* 0x000fe200048070ff */
[----:B------:R-:W-:Y:S02]  /*68c0*/  HADD2.F32 R129, -RZ, R131.H0_H0 ;  /* 0x20000083ff817230 */ /* 0x000fe40000004100 */
[C---:B------:R-:W-:Y:S01]  /*68d0*/  FMUL R46, R78.reuse, R50 ;  /* 0x000000324e2e7220 */ /* 0x040fe20000400000 */
[C---:B------:R-:W-:Y:S01]  /*68e0*/  FMUL R51, R78.reuse, R51 ;  /* 0x000000334e337220 */ /* 0x040fe20000400000 */
[--C-:B------:R-:W-:Y:S02]  /*68f0*/  HADD2.F32 R131, -RZ, R133.reuse.H0_H0 ;  /* 0x20000085ff837230 */ /* 0x100fe40000004100 */
[C---:B------:R-:W-:Y:S01]  /*6900*/  FMUL R50, R78.reuse, R54 ;  /* 0x000000364e327220 */ /* 0x040fe20000400000 */
[C---:B------:R-:W-:Y:S01]  /*6910*/  FFMA R46, R81.reuse, R127, R46 ;  /* 0x0000007f512e7223 */ /* 0x040fe2000000002e */
[----:B------:R-:W-:Y:S02]  /*6920*/  HADD2.F32 R134, -RZ, R133.H1_H1 ;  /* 0x30000085ff867230 */ /* 0x000fe40000004100 */
[C---:B------:R-:W-:Y:S01]  /*6930*/  FFMA R51, R81.reuse, R130, R51 ;  /* 0x0000008251337223 */ /* 0x040fe20000000033 */
[----:B------:R-:W-:Y:S02]  /*6940*/  HADD2.F32 R133, -RZ, R135.H0_H0 ;  /* 0x20000087ff857230 */ /* 0x000fe40000004100 */
[C---:B------:R-:W-:Y:S01]  /*6950*/  FMUL R55, R78.reuse, R55 ;  /* 0x000000374e377220 */ /* 0x040fe20000400000 */
[C---:B------:R-:W-:Y:S01]  /*6960*/  FFMA R48, R81.reuse, R129, R48 ;  /* 0x0000008151307223 */ /* 0x040fe20000000030 */
[C---:B------:R-:W-:Y:S01]  /*6970*/  FFMA R49, R81.reuse, R132, R49 ;  /* 0x0000008451317223 */ /* 0x040fe20000000031 */
[--C-:B------:R-:W-:Y:S02]  /*6980*/  HADD2.F32 R135, -RZ, R137.reuse.H0_H0 ;  /* 0x20000089ff877230 */ /* 0x100fe40000004100 */
[C---:B------:R-:W-:Y:S01]  /*6990*/  FFMA R50, R81.reuse, R131, R50 ;  /* 0x0000008351327223 */ /* 0x040fe20000000032 */
[----:B------:R-:W-:Y:S02]  /*69a0*/  HADD2.F32 R138, -RZ, R137.H1_H1 ;  /* 0x30000089ff8a7230 */ /* 0x000fe40000004100 */
[C---:B------:R-:W-:Y:S01]  /*69b0*/  FMUL R54, R78.reuse, R58 ;  /* 0x0000003a4e367220 */ /* 0x040fe20000400000 */
[----:B------:R-:W-:Y:S02]  /*69c0*/  HADD2.F32 R137, -RZ, R139.H0_H0 ;  /* 0x2000008bff897230 */ /* 0x000fe40000004100 */
[C---:B------:R-:W-:Y:S01]  /*69d0*/  FFMA R55, R81.reuse, R134, R55 ;  /* 0x0000008651377223 */ /* 0x040fe20000000037 */
        /* <DEDUP_REMOVED lines=16> */
[----:B------:R-:W-:Y:S01]  /*6ae0*/  FFMA R63, R81, R142, R63 ;  /* 0x0000008e513f7223 */ /* 0x000fe2000000003f */
[----:B------:R-:W-:Y:S01]  /*6af0*/  FMUL R67, R78, R67 ;  /* 0x000000434e437220 */ /* 0x000fe20000400000 */
[----:B------:R-:W-:Y:S01]  /*6b00*/  F2FP.SATFINITE.E4M3.F32.PACK_AB_MERGE_C R215, R51, R46, RZ ;  /* 0x0000002e33d7723e */ /* 0x000fe200048070ff */
[C---:B------:R-:W-:Y:S01]  /*6b10*/  FFMA R60, R81.reuse, R141, R60 ;  /* 0x0000008d513c7223 */ /* 0x040fe2000000003c */
[C---:B------:R-:W-:Y:S01]  /*6b20*/  FFMA R61, R81.reuse, R144, R61 ;  /* 0x00000090513d7223 */ /* 0x040fe2000000003d */
[C---:B------:R-:W-:Y:S01]  /*6b30*/  FFMA R62, R81.reuse, R143, R62 ;  /* 0x0000008f513e7223 */ /* 0x040fe2000000003e */
[----:B------:R-:W-:Y:S01]  /*6b40*/  FFMA R67, R81, R146, R67 ;  /* 0x0000009251437223 */ /* 0x000fe20000000043 */
[----:B------:R-:W-:Y:S02]  /*6b50*/  F2FP.SATFINITE.E4M3.F32.PACK_AB_MERGE_C R214, R41, R40, R214 ;  /* 0x0000002829d6723e */ /* 0x000fe400048070d6 */
[----:B------:R-:W-:Y:S02]  /*6b60*/  F2FP.SATFINITE.E4M3.F32.PACK_AB_MERGE_C R215, R45, R44, R215 ;  /* 0x0000002c2dd7723e */ /* 0x000fe400048070d7 */
[----:B------:R-:W-:Y:S02]  /*6b70*/  F2FP.SATFINITE.E4M3.F32.PACK_AB_MERGE_C R216, R55, R50, RZ ;  /* 0x0000003237d8723e */ /* 0x000fe400048070ff */
[----:B------:R-:W-:Y:S01]  /*6b80*/  F2FP.SATFINITE.E4M3.F32.PACK_AB_MERGE_C R217, R59, R54, RZ ;  /* 0x000000363bd9723e */ /* 0x000fe200048070ff */
[----:B------:R1:W-:Y:S01]  /*6b90*/  STS.128 [R195+0x8020], R212 ;  /* 0x008020d4c3007388 */ /* 0x0003e20000000c00 */
[----:B------:R-:W-:Y:S02]  /*6ba0*/  F2FP.SATFINITE.E4M3.F32.PACK_AB_MERGE_C R218, R63, R58, RZ ;  /* 0x0000003a3fda723e */ /* 0x000fe400048070ff */
[----:B------:R-:W-:Y:S02]  /*6bb0*/  F2FP.SATFINITE.E4M3.F32.PACK_AB_MERGE_C R219, R67, R62, RZ ;  /* 0x0000003e43db723e */ /* 0x000fe400048070ff */
[----:B------:R-:W-:Y:S02]  /*6bc0*/  F2FP.SATFINITE.E4M3.F32.PACK_AB_MERGE_C R216, R49, R48, R216 ;  /* 0x0000003031d8723e */ /* 0x000fe400048070d8 */
[----:B------:R-:W-:Y:S02]  /*6bd0*/  F2FP.SATFINITE.E4M3.F32.PACK_AB_MERGE_C R217, R53, R52, R217 ;  /* 0x0000003435d9723e */ /* 0x000fe400048070d9 */
[----:B------:R-:W-:Y:S02]  /*6be0*/  F2FP.SATFINITE.E4M3.F32.PACK_AB_MERGE_C R218, R57, R56, R218 ;  /* 0x0000003839da723e */ /* 0x000fe400048070da */
[----:B------:R-:W-:Y:S02]  /*6bf0*/  F2FP.SATFINITE.E4M3.F32.PACK_AB_MERGE_C R219, R61, R60, R219 ;  /* 0x0000003c3ddb723e */ /* 0x000fe400048070db */
[----:B------:R-:W-:Y:S02]  /*6c00*/  LEA R204, R181, UR49, 0x3 ;  /* 0x00000031b5cc7c11 */ /* 0x000fe4000f8e18ff */
[----:B------:R-:W-:Y:S01]  /*6c10*/  @P6 SHF.L.U32 R221, R180, 0x1f, RZ ;  /* 0x0000001fb4dd6819 */ /* 0x000fe200000006ff */
[----:B------:R1:W-:Y:S01]  /*6c20*/  STS.128 [R194+0x8010], R216 ;  /* 0x008010d8c2007388 */ /* 0x0003e20000000c00 */
[----:B------:R-:W-:Y:S01]  /*6c30*/  @!PT LDS RZ, [RZ] ;  /* 0x00000000fffff984 */ /* 0x000fe20000000800 */
[----:B------:R-:W-:Y:S01]  /*6c40*/  @!PT LDS RZ, [RZ] ;  /* 0x00000000fffff984 */ /* 0x000fe20000000800 */
[----:B------:R-:W-:Y:S01]  /*6c50*/  @!PT LDS RZ, [RZ] ;  /* 0x00000000fffff984 */ /* 0x000fe20000000800 */
[----:B------:R-:W-:Y:S01]  /*6c60*/  @!PT LDS RZ, [RZ] ;  /* 0x00000000fffff984 */ /* 0x000fe20000000800 */
[----:B------:R2:W-:Y:S07]  /*6c70*/  MEMBAR.ALL.CTA ;  /* 0x0000000000007992 */ /* 0x0005ee0000008000 */
[----:B--2---:R-:W2:Y:S02]  /*6c80*/  FENCE.VIEW.ASYNC.S ;  /* 0x00000000000073c6 */ /* 0x004ea40000000000 */
[----:B--2---:R-:W-:Y:S06]  /*6c90*/  BAR.SYNC.DEFER_BLOCKING 0x1, 0x80 ;  /* 0x0042000000007b1d */ /* 0x004fec0000010000 */
[----:B------:R-:W-:Y:S05]  /*6ca0*/  @P0 BRA `(.L_x_99) ;  /* 0x0000000000280947 */ /* 0x000fea0003800000 */
[----:B------:R-:W-:Y:S02]  /*6cb0*/  UIADD3 UR4, UPT, UPT, UR49, 0x8200, URZ ;  /* 0x0000820031047890 */ /* 0x000fe4000fffe0ff */
[----:B------:R-:W-:Y:S01]  /*6cc0*/  UIADD3 UR6, UP0, UPT, UR52, 0x680, URZ ;  /* 0x0000068034067890 */ /* 0x000fe2000ff1e0ff */
[----:B------:R-:W-:Y:S03]  /*6cd0*/  UMOV UR43, UR36 ;  /* 0x00000024002b7c82 */ /* 0x000fe60008000000 */
[----:B------:R-:W-:Y:S01]  /*6ce0*/  MOV R188, UR4 ;  /* 0x0000000400bc7c02 */ /* 0x000fe20008000f00 */
[----:B------:R-:W-:Y:S03]  /*6cf0*/  UIADD3.X UR7, UPT, UPT, URZ, UR53, URZ, UP0, !UPT ;  /* 0x00000035ff077290 */ /* 0x000fe600087fe4ff */
[----:B------:R-:W-:Y:S11]  /*6d00*/  R2UR UR40, R188 ;  /* 0x00000000bc2872ca */ /* 0x000ff600000e0000 */
[----:B------:R-:W-:Y:S02]  /*6d10*/  @!UPT UIADD3 URZ, UPT, UPT, URZ, URZ, URZ ;  /* 0x000000fffffff290 */ /* 0x000fe4000fffe0ff */
[----:B------:R2:W-:Y:S01]  /*6d20*/  UTMASTG.3D [UR40], [UR6] ;  /* 0x00000028060073b5 */ /* 0x0005e20008010000 */
[----:B------:R0:W-:Y:S01]  /*6d30*/  UTMACMDFLUSH ;  /* 0x00000000000079b7 */ /* 0x0001e20000000000 */
[----:B--2---:R-:W-:Y:S04]  /*6d40*/  DEPBAR.LE SB0, 0x1 ;  /* 0x000080400000791a */ /* 0x004fe80000000000 */
.L_x_99:
[----:B------:R-:W-:Y:S05]  /*6d50*/  BSYNC.RECONVERGENT B0 ;  /* 0x0000000000007941 */ /* 0x000fea0003800200 */
.L_x_98:
[----:B------:R-:W-:Y:S06]  /*6d60*/  BAR.SYNC.DEFER_BLOCKING 0x1, 0x80 ;  /* 0x0042000000007b1d */ /* 0x000fec0000010000 */
[----:B------:R-:W2:Y:S01]  /*6d70*/  @P6 SYNCS.PHASECHK.TRANS64.TRYWAIT P0, [R204+URZ+0x50], R221 ;  /* 0x000050ddcc0065a7 */ /* 0x000ea200080011ff */
[----:B------:R-:W-:Y:S01]  /*6d80*/  BSSY B1, `(.L_x_100) ;  /* 0x0000023000017945 */ /* 0x000fe20003800000 */
[----:B--2---:R-:W-:Y:S03]  /*6d90*/  @P6 SEL R196, RZ, 0x1, !P0 ;  /* 0x00000001ffc46807 */ /* 0x004fe60004000000 */
[----:B------:R-:W-:Y:S05]  /*6da0*/  @!P6 BRA `(.L_x_101) ;  /* 0x000000000080e947 */ /* 0x000fea0003800000 */
[----:B------:R-:W-:Y:S01]  /*6db0*/  ISETP.NE.AND P1, PT, R197, RZ, PT ;  /* 0x000000ffc500720c */ /* 0x000fe20003f25270 */
[----:B------:R-:W-:Y:S01]  /*6dc0*/  BSSY B0, `(.L_x_102) ;  /* 0x000000a000007945 */ /* 0x000fe20003800000 */
[----:B------:R-:W-:Y:S11]  /*6dd0*/  ISETP.NE.AND P0, PT, R196, RZ, PT ;  /* 0x000000ffc400720c */ /* 0x000ff60003f05270 */
[----:B------:R-:W-:Y:S04]  /*6de0*/  @P1 IMAD R0, R181, 0x2000, R186 ;  /* 0x00002000b5001824 */ /* 0x000fe800078e02ba */
[C---:B------:R-:W-:Y:S01]  /*6df0*/  @P1 IMAD.IADD R6, R0.reuse, 0x1, R199 ;  /* 0x0000000100061824 */ /* 0x040fe200078e02c7 */
[----:B------:R-:W-:Y:S03]  /*6e00*/  @P1 IADD3 R4, PT, PT, R0, R207, RZ ;  /* 0x000000cf00041210 */ /* 0x000fe60007ffe0ff */
[----:B------:R-:W-:Y:S01]  /*6e10*/  @P1 IMAD.IADD R2, R205, 0x1, R6 ;  /* 0x00000001cd021824 */ /* 0x000fe200078e0206 */
[----:B------:R-:W-:Y:S06]  /*6e20*/  @P0 BRA `(.L_x_103) ;  /* 0x00000000000c0947 */ /* 0x000fec0003800000 */
[----:B------:R-:W-:Y:S04]  /*6e30*/  SHF.L.U32 R3, R180, 0x1f, RZ ;  /* 0x0000001fb4037819 */ /* 0x000fe800000006ff */
[----:B------:R-:W2:Y:S02]  /*6e40*/  SYNCS.PHASECHK.TRANS64.TRYWAIT P0, [R204+URZ+0x50], R3 ;  /* 0x00005003cc0075a7 */ /* 0x000ea400080011ff */
[----:B--2---:R-:W-:Y:S05]  /*6e50*/  @!P0 BRA `(.L_x_104) ;  /* 0x0000004800e48947 */ /* 0x004fea0003800000 */
.L_x_103:
[----:B------:R-:W-:Y:S05]  /*6e60*/  BSYNC B0 ;  /* 0x0000000000007941 */ /* 0x000fea0003800000 */
.L_x_102:
[----:B------:R-:W-:Y:S01]  /*6e70*/  ISETP.NE.AND P0, PT, R197, RZ, PT ;  /* 0x000000ffc500720c */ /* 0x000fe20003f05270 */
[----:B--2---:R-:W-:Y:S02]  /*6e80*/  VIADD R204, R204, 0x70 ;  /* 0x00000070cccc7836 */ /* 0x004fe40000000000 */
[----:B------:R-:W-:Y:S02]  /*6e90*/  IMAD.U32 R3, RZ, RZ, UR37 ;  /* 0x00000025ff037e24 */ /* 0x000fe4000f8e00ff */
[----:B------:R-:W-:Y:S03]  /*6ea0*/  VIADD R181, R181, 0x1 ;  /* 0x00000001b5b57836 */ /* 0x000fe60000000000 */
[----:B------:R-:W-:Y:S05]  /*6eb0*/  PRMT R3, R3, 0x654, R204 ;  /* 0x0000065403037816 */ /* 0x000fea00000000cc */
[----:B------:R2:W3:Y:S04]  /*6ec0*/  @P0 LDS.128 R148, [R0] ;  /* 0x0000000000940984 */ /* 0x0004e80000000c00 */
[----:B------:R2:W4:Y:S04]  /*6ed0*/  @P0 LDS.128 R156, [R4+0x20] ;  /* 0x00002000049c0984 */ /* 0x0005280000000c00 */
        /* <DEDUP_REMOVED lines=9> */
[----:B------:R-:W-:Y:S01]  /*6f70*/  SEL R181, R181, RZ, P0 ;  /* 0x000000ffb5b57207 */ /* 0x000fe20000000000 */
[----:B-----5:R5:W-:Y:S02]  /*6f80*/  SYNCS.ARRIVE.TRANS64.RED.A1T0 RZ, [R3+URZ], RZ ;  /* 0x000000ff03ff79a7 */ /* 0x020be400081004ff */
[----:B-----5:R-:W-:Y:S04]  /*6f90*/  SEL R3, RZ, 0x1, P0 ;  /* 0x00000001ff037807 */ /* 0x020fe80000000000 */
[----:B--234-:R-:W-:Y:S02]  /*6fa0*/  LOP3.LUT R180, R180, R3, RZ, 0x3c, !PT ;  /* 0x00000003b4b47212 */ /* 0x01cfe400078e3cff */
.L_x_101:
[----:B------:R-:W-:Y:S05]  /*6fb0*/  BSYNC B1 ;  /* 0x0000000000017941 */ /* 0x000fea0003800000 */
.L_x_100:
[----:B------:R-:W-:Y:S01]  /*6fc0*/  VIADD R0, R80, 0x40 ;  /* 0x0000004050007836 */ /* 0x000fe20000000000 */
[----:B------:R-:W-:Y:S04]  /*6fd0*/  BSSY.RECONVERGENT B6, `(.L_x_105) ;  /* 0x0000015000067945 */ /* 0x000fe80003800200 */
[----:B------:R-:W-:Y:S04]  /*6fe0*/  SHF.R.U32.HI R0, RZ, 0x15, R0 ;  /* 0x00000015ff007819 */ /* 0x000fe80000011600 */
[----:B------:R-:W-:Y:S11]  /*6ff0*/  LOP3.LUT P0, RZ, R0, 0x3, R173, 0x48, !PT ;  /* 0x0000000300ff7812 */ /* 0x000ff600078048ad */
[----:B------:R-:W-:Y:S02]  /*7000*/  @!UPT UIADD3 URZ, UPT, UPT, URZ, URZ, URZ ;  /* 0x000000fffffff290 */ /* 0x000fe4000fffe0ff */
[----:B------:R-:W-:Y:S05]  /*7010*/  @!P0 BRA `(.L_x_106) ;  /* 0x0000000000408947 */ /* 0x000fea0003800000 */
[----:B------:R-:W2:Y:S01]  /*7020*/  LDCU.64 UR8, c[0x4][0x78] ;  /* 0x01000f00ff0877ac */ /* 0x000ea20008000a00 */
[----:B------:R-:W-:Y:S01]  /*7030*/  MOV R3, 0x0 ;  /* 0x0000000000037802 */ /* 0x000fe20000000f00 */
[----:B------:R-:W-:Y:S02]  /*7040*/  HFMA2 R12, -RZ, RZ, 0, 5.9604644775390625e-08 ;  /* 0x00000001ff0c7431 */ /* 0x000fe400000001ff */
[----:B------:R-:W-:Y:S02]  /*7050*/  IMAD.MOV.U32 R8, RZ, RZ, 0x192 ;  /* 0x00000192ff087424 */ /* 0x000fe400078e00ff */
[----:B------:R-:W-:Y:S01]  /*7060*/  IMAD.MOV.U32 R13, RZ, RZ, RZ ;  /* 0x000000ffff0d7224 */ /* 0x000fe200078e00ff */
[----:B------:R-:W3:Y:S01]  /*7070*/  LDCU.64 UR6, c[0x4][0x80] ;  /* 0x01001000ff0677ac */ /* 0x000ee20008000a00 */
[----:B------:R-:W4:Y:S01]  /*7080*/  LDC.64 R2, c[0x4][R3] ;  /* 0x0100000003027b82 */ /* 0x000f220000000a00 */
[----:B------:R-:W5:Y:S01]  /*7090*/  LDCU.64 UR4, c[0x4][0x18] ;  /* 0x01000300ff0477ac */ /* 0x000f620008000a00 */
[----:B--2---:R-:W-:Y:S01]  /*70a0*/  MOV R5, UR9 ;  /* 0x0000000900057c02 */ /* 0x004fe20008000f00 */
[----:B------:R-:W-:Y:S01]  /*70b0*/  IMAD.U32 R4, RZ, RZ, UR8 ;  /* 0x00000008ff047e24 */ /* 0x000fe2000f8e00ff */
[----:B---3--:R-:W-:Y:S01]  /*70c0*/  MOV R7, UR7 ;  /* 0x0000000700077c02 */ /* 0x008fe20008000f00 */
[----:B------:R-:W-:Y:S01]  /*70d0*/  IMAD.U32 R6, RZ, RZ, UR6 ;  /* 0x00000006ff067e24 */ /* 0x000fe2000f8e00ff */
[----:B-----5:R-:W-:Y:S01]  /*70e0*/  MOV R11, UR5 ;  /* 0x00000005000b7c02 */ /* 0x020fe20008000f00 */
[----:B------:R-:W-:Y:S02]  /*70f0*/  IMAD.U32 R10, RZ, RZ, UR4 ;  /* 0x00000004ff0a7e24 */ /* 0x000fe4000f8e00ff */
[----:B------:R-:W-:Y:S07]  /*7100*/  LEPC R20, `(.L_x_106) ;  /* 0x000000001014794e */ /* 0x000fee0000000000 */
[----:B-1--4-:R-:W-:Y:S05]  /*7110*/  CALL.ABS.NOINC R2 ;  /* 0x0000000002007343 */ /* 0x012fea0003c00000 */
.L_x_106:
[----:B------:R-:W-:Y:S05]  /*7120*/  BSYNC.RECONVERGENT B6 ;  /* 0x0000000000067941 */ /* 0x000fea0003800200 */
.L_x_105:
[----:B------:R-:W-:Y:S01]  /*7130*/  F2FP.F16.E4M3.UNPACK_B R4, R149 ;  /* 0x00000095ff04723e */ /* 0x000fe200020006ff */
[----:B------:R-:W-:Y:S05]  /*7140*/  WARPSYNC.ALL ;  /* 0x0000000000007948 */ /* 0x000fea0003800000 */
[----:B------:R-:W-:Y:S01]  /*7150*/  R2UR UR4, R80 ;  /* 0x00000000500472ca */ /* 0x000fe200000e0000 */
[--C-:B------:R-:W-:Y:S01]  /*7160*/  HADD2.F32 R88, -RZ, R4.reuse.H0_H0 ;  /* 0x20000004ff587230 */ /* 0x100fe20000004100 */
[-C--:B------:R-:W-:Y:S01]  /*7170*/  F2FP.F16.E4M3.UNPACK_B R0, R148.reuse ;  /* 0x00000094ff00723e */ /* 0x080fe200020006ff */
[----:B------:R-:W-:Y:S01]  /*7180*/  HADD2.F32 R83, -RZ, R4.H1_H1 ;  /* 0x30000004ff537230 */ /* 0x000fe20000004100 */
[----:B------:R-:W-:Y:S01]  /*7190*/  F2FP.F16.E4M3.UNPACK_B R4, R151 ;  /* 0x00000097ff04723e */ /* 0x000fe200020006ff */
[----:B------:R-:W-:Y:S01]  /*71a0*/  BSSY.RECONVERGENT B0, `(.L_x_107) ;  /* 0x0000116000007945 */ /* 0x000fe20003800200 */
[----:B------:R-:W-:Y:S01]  /*71b0*/  F2FP.F16.E4M3.UNPACK_B R3, R148.H1 ;  /* 0x00000094ff03723e */ /* 0x000fe200030006ff */
[--C-:B------:R-:W-:Y:S01]  /*71c0*/  HADD2.F32 R2, -RZ, R0.reuse.H0_H0 ;  /* 0x20000000ff027230 */ /* 0x100fe20000004100 */
[----:B-1----:R-:W-:Y:S01]  /*71d0*/  F2FP.F16.E4M3.UNPACK_B R135, R162 ;  /* 0x000000a2ff87723e */ /* 0x002fe200020006ff */
[----:B------:R-:W-:Y:S01]  /*71e0*/  HADD2.F32 R82, -RZ, R0.H1_H1 ;  /* 0x30000000ff527230 */ /* 0x000fe20000004100 */
[----:B------:R-:W-:Y:S01]  /*71f0*/  F2FP.F16.E4M3.UNPACK_B R0, R149.H1 ;  /* 0x00000095ff00723e */ /* 0x000fe200030006ff */
[--C-:B------:R-:W-:Y:S01]  /*7200*/  HADD2.F32 R84, -RZ, R3.reuse.H0_H0 ;  /* 0x20000003ff547230 */ /* 0x100fe20000004100 */
[----:B------:R-:W-:Y:S01]  /*7210*/  F2FP.F16.E4M3.UNPACK_B R125, R159.H1 ;  /* 0x0000009fff7d723e */ /* 0x000fe200030006ff */
[----:B------:R-:W-:Y:S01]  /*7220*/  HADD2.F32 R86, -RZ, R3.H1_H1 ;  /* 0x30000003ff567230 */ /* 0x000fe20000004100 */
[-C--:B------:R-:W-:Y:S01]  /*7230*/  F2FP.F16.E4M3.UNPACK_B R3, R150.reuse ;  /* 0x00000096ff03723e */ /* 0x080fe200020006ff */
[--C-:B------:R-:W-:Y:S01]  /*7240*/  HADD2.F32 R90, -RZ, R0.reuse.H0_H0 ;  /* 0x20000000ff5a7230 */ /* 0x100fe20000004100 */
[----:B------:R-:W-:Y:S01]  /*7250*/  ISETP.NE.AND P0, PT, R189, RZ, PT ;  /* 0x000000ffbd00720c */ /* 0x000fe20003f05270 */
[----:B------:R-:W-:Y:S01]  /*7260*/  HADD2.F32 R85, -RZ, R0.H1_H1 ;  /* 0x30000000ff557230 */ /* 0x000fe20000004100 */
[----:B------:R-:W-:Y:S01]  /*7270*/  F2FP.F16.E4M3.UNPACK_B R0, R150.H1 ;  /* 0x00000096ff00723e */ /* 0x000fe200030006ff */
[--C-:B------:R-:W-:Y:S01]  /*7280*/  HADD2.F32 R92, -RZ, R3.reuse.H0_H0 ;  /* 0x20000003ff5c7230 */ /* 0x100fe20000004100 */
[----:B------:R-:W-:Y:S01]  /*7290*/  ISETP.NE.AND P6, PT, R198, RZ, PT ;  /* 0x000000ffc600720c */ /* 0x000fe20003fc5270 */
[----:B------:R-:W-:Y:S01]  /*72a0*/  HADD2.F32 R87, -RZ, R3.H1_H1 ;  /* 0x30000003ff577230 */ /* 0x000fe20000004100 */
[----:B------:R-:W-:Y:S01]  /*72b0*/  F2FP.F16.E4M3.UNPACK_B R3, R151.H1 ;  /* 0x00000097ff03723e */ /* 0x000fe200030006ff */
[--C-:B------:R-:W-:Y:S02]  /*72c0*/  HADD2.F32 R94, -RZ, R0.reuse.H0_H0 ;  /* 0x20000000ff5e7230 */ /* 0x100fe40000004100 */
[----:B------:R-:W-:Y:S01]  /*72d0*/  HADD2.F32 R89, -RZ, R0.H1_H1 ;  /* 0x30000000ff597230 */ /* 0x000fe20000004100 */
[-C--:B------:R-:W-:Y:S01]  /*72e0*/  F2FP.F16.E4M3.UNPACK_B R0, R152.reuse ;  /* 0x00000098ff00723e */ /* 0x080fe200020006ff */
[--C-:B------:R-:W-:Y:S02]  /*72f0*/  HADD2.F32 R96, -RZ, R4.reuse.H0_H0 ;  /* 0x20000004ff607230 */ /* 0x100fe40000004100 */
[----:B------:R-:W-:Y:S01]  /*7300*/  HADD2.F32 R91, -RZ, R4.H1_H1 ;  /* 0x30000004ff5b7230 */ /* 0x000fe20000004100 */
[-C--:B------:R-:W-:Y:S01]  /*7310*/  F2FP.F16.E4M3.UNPACK_B R4, R153.reuse ;  /* 0x00000099ff04723e */ /* 0x080fe200020006ff */
[--C-:B------:R-:W-:Y:S02]  /*7320*/  HADD2.F32 R100, -RZ, R0.reuse.H0_H0 ;  /* 0x20000000ff647230 */ /* 0x100fe40000004100 */
[----:B------:R-:W-:Y:S01]  /*7330*/  HADD2.F32 R95, -RZ, R0.H1_H1 ;  /* 0x30000000ff5f7230 */ /* 0x000fe20000004100 */
[----:B------:R-:W-:Y:S01]  /*7340*/  F2FP.F16.E4M3.UNPACK_B R0, R153.H1 ;  /* 0x00000099ff00723e */ /* 0x000fe200030006ff */
[--C-:B------:R-:W-:Y:S02]  /*7350*/  HADD2.F32 R98, -RZ, R3.reuse.H0_H0 ;  /* 0x20000003ff627230 */ /* 0x100fe40000004100 */
[----:B------:R-:W-:Y:S01]  /*7360*/  HADD2.F32 R93, -RZ, R3.H1_H1 ;  /* 0x30000003ff5d7230 */ /* 0x000fe20000004100 */
[----:B------:R-:W-:Y:S01]  /*7370*/  F2FP.F16.E4M3.UNPACK_B R3, R152.H1 ;  /* 0x00000098ff03723e */ /* 0x000fe200030006ff */
[--C-:B------:R-:W-:Y:S02]  /*7380*/  HADD2.F32 R106, -RZ, R0.reuse.H0_H0 ;  /* 0x20000000ff6a7230 */ /* 0x100fe40000004100 */
[----:B------:R-:W-:Y:S01]  /*7390*/  HADD2.F32 R101, -RZ, R0.H1_H1 ;  /* 0x30000000ff657230 */ /* 0x000fe20000004100 */
[-C--:B------:R-:W-:Y:S01]  /*73a0*/  F2FP.F16.E4M3.UNPACK_B R0, R154.reuse.H1 ;  /* 0x0000009aff00723e */ /* 0x080fe200030006ff */
[--C-:B------:R-:W-:Y:S02]  /*73b0*/  HADD2.F32 R104, -RZ, R4.reuse.H0_H0 ;  /* 0x20000004ff687230 */ /* 0x100fe40000004100 */
[----:B------:R-:W-:Y:S01]  /*73c0*/  HADD2.F32 R99, -RZ, R4.H1_H1 ;  /* 0x30000004ff637230 */ /* 0x000fe20000004100 */
[----:B------:R-:W-:Y:S01]  /*73d0*/  F2FP.F16.E4M3.UNPACK_B R4, R155 ;  /* 0x0000009bff04723e */ /* 0x000fe200020006ff */
[--C-:B------:R-:W-:Y:S02]  /*73e0*/  HADD2.F32 R102, -RZ, R3.reuse.H0_H0 ;  /* 0x20000003ff667230 */ /* 0x100fe40000004100 */
[----:B------:R-:W-:Y:S01]  /*73f0*/  HADD2.F32 R97, -RZ, R3.H1_H1 ;  /* 0x30000003ff617230 */ /* 0x000fe20000004100 */
[----:B------:R-:W-:Y:S01]  /*7400*/  F2FP.F16.E4M3.UNPACK_B R3, R154 ;  /* 0x0000009aff03723e */ /* 0x000fe200020006ff */
[--C-:B------:R-:W-:Y:S02]  /*7410*/  HADD2.F32 R110, -RZ, R0.reuse.H0_H0 ;  /* 0x20000000ff6e7230 */ /* 0x100fe40000004100 */
[----:B------:R-:W-:Y:S01]  /*7420*/  HADD2.F32 R105, -RZ, R0.H1_H1 ;  /* 0x30000000ff697230 */ /* 0x000fe20000004100 */
[-C--:B------:R-:W-:Y:S01]  /*7430*/  F2FP.F16.E4M3.UNPACK_B R0, R156.reuse ;  /* 0x0000009cff00723e */ /* 0x080fe200020006ff */
[--C-:B------:R-:W-:Y:S02]  /*7440*/  HADD2.F32 R112, -RZ, R4.reuse.H0_H0 ;  /* 0x20000004ff707230 */ /* 0x100fe40000004100 */
[----:B------:R-:W-:Y:S01]  /*7450*/  HADD2.F32 R107, -RZ, R4.H1_H1 ;  /* 0x30000004ff6b7230 */ /* 0x000fe20000004100 */
[----:B------:R-:W-:Y:S01]  /*7460*/  F2FP.F16.E4M3.UNPACK_B R4, R157 ;  /* 0x0000009dff04723e */ /* 0x000fe200020006ff */
[--C-:B------:R-:W-:Y:S02]  /*7470*/  HADD2.F32 R108, -RZ, R3.reuse.H0_H0 ;  /* 0x20000003ff6c7230 */ /* 0x100fe40000004100 */
[----:B------:R-:W-:Y:S01]  /*7480*/  HADD2.F32 R103, -RZ, R3.H1_H1 ;  /* 0x30000003ff677230 */ /* 0x000fe20000004100 */
[----:B------:R-:W-:Y:S01]  /*7490*/  F2FP.F16.E4M3.UNPACK_B R3, R155.H1 ;  /* 0x0000009bff03723e */ /* 0x000fe200030006ff */
[--C-:B------:R-:W-:Y:S02]  /*74a0*/  HADD2.F32 R116, -RZ, R0.reuse.H0_H0 ;  /* 0x20000000ff747230 */ /* 0x100fe40000004100 */
[----:B------:R-:W-:Y:S01]  /*74b0*/  HADD2.F32 R111, -RZ, R0.H1_H1 ;  /* 0x30000000ff6f7230 */ /* 0x000fe20000004100 */
[----:B------:R-:W-:Y:S01]  /*74c0*/  F2FP.F16.E4M3.UNPACK_B R0, R156.H1 ;  /* 0x0000009cff00723e */ /* 0x000fe200030006ff */
[--C-:B------:R-:W-:Y:S02]  /*74d0*/  HADD2.F32 R120, -RZ, R4.reuse.H0_H0 ;  /* 0x20000004ff787230 */ /* 0x100fe40000004100 */
[----:B------:R-:W-:Y:S02]  /*74e0*/  HADD2.F32 R115, -RZ, R4.H1_H1 ;  /* 0x30000004ff737230 */ /* 0x000fe40000004100 */
[--C-:B------:R-:W-:Y:S01]  /*74f0*/  HADD2.F32 R114, -RZ, R3.reuse.H0_H0 ;  /* 0x20000003ff727230 */ /* 0x100fe20000004100 */
[----:B------:R-:W1:Y:S01]  /*7500*/  LDTM.x64 R4, tmem[UR4+0x40] ;  /* 0x00004004000479ee */ /* 0x000e620008340000 */
[----:B------:R-:W-:Y:S01]  /*7510*/  HADD2.F32 R109, -RZ, R3.H1_H1 ;  /* 0x30000003ff6d7230 */ /* 0x000fe20000004100 */
[----:B------:R-:W-:Y:S01]  /*7520*/  F2FP.F16.E4M3.UNPACK_B R3, R157.H1 ;  /* 0x0000009dff03723e */ /* 0x000fe200030006ff */
        /* <DEDUP_REMOVED lines=14> */
[----:B------:R-:W-:Y:S01]  /*7610*/  F2FP.F16.E4M3.UNPACK_B R0, R160.H1 ;  /* 0x000000a0ff00723e */ /* 0x000fe200030006ff */
[--C-:B------:R-:W-:Y:S02]  /*7620*/  HADD2.F32 R132, -RZ, R3.reuse.H0_H0 ;  /* 0x20000003ff847230 */ /* 0x100fe40000004100 */
[C---:B-1----:R-:W-:Y:S01]  /*7630*/  FMUL R7, R78.reuse, R7 ;  /* 0x000000074e077220 */ /* 0x042fe20000400000 */
        /* <DEDUP_REMOVED lines=10> */
[C---:B------:R-:W-:Y:S01]  /*76e0*/  FMUL R0, R78.reuse, R4 ;  /* 0x000000044e007220 */ /* 0x040fe20000400000 */
[--C-:B------:R-:W-:Y:S01]  /*76f0*/  HADD2.F32 R140, -RZ, R135.reuse.H0_H0 ;  /* 0x20000087ff8c7230 */ /* 0x100fe20000004100 */
[----:B------:R-:W-:Y:S01]  /*7700*/  F2FP.F16.E4M3.UNPACK_B R4, R163 ;  /* 0x000000a3ff04723e */ /* 0x000fe200020006ff */
[----:B------:R-:W-:Y:S02]  /*7710*/  HADD2.F32 R135, -RZ, R135.H1_H1 ;  /* 0x30000087ff877230 */ /* 0x000fe40000004100 */
[C---:B------:R-:W-:Y:S01]  /*7720*/  FFMA R0, R81.reuse, R2, R0 ;  /* 0x0000000251007223 */ /* 0x040fe20000000000 */
[C---:B------:R-:W-:Y:S01]  /*7730*/  FMUL R2, R78.reuse, R5 ;  /* 0x000000054e027220 */ /* 0x040fe20000400000 */
[--C-:B------:R-:W-:Y:S01]  /*7740*/  HADD2.F32 R142, -RZ, R3.reuse.H0_H0 ;  /* 0x20000003ff8e7230 */ /* 0x100fe20000004100 */
[----:B------:R-:W-:Y:S01]  /*7750*/  F2FP.F16.E4M3.UNPACK_B R5, R163.H1 ;  /* 0x000000a3ff05723e */ /* 0x000fe200030006ff */
[----:B------:R-:W-:Y:S02]  /*7760*/  HADD2.F32 R137, -RZ, R3.H1_H1 ;  /* 0x30000003ff897230 */ /* 0x000fe40000004100 */
[C---:B------:R-:W-:Y:S01]  /*7770*/  FFMA R2, R81.reuse, R82, R2 ;  /* 0x0000005251027223 */ /* 0x040fe20000000002 */
[--C-:B------:R-:W-:Y:S02]  /*7780*/  HADD2.F32 R82, -RZ, R4.reuse.H0_H0 ;  /* 0x20000004ff527230 */ /* 0x100fe40000004100 */
[C---:B------:R-:W-:Y:S01]  /*7790*/  FMUL R3, R78.reuse, R6 ;  /* 0x000000064e037220 */ /* 0x040fe20000400000 */
[----:B------:R-:W-:Y:S02]  /*77a0*/  HADD2.F32 R139, -RZ, R4.H1_H1 ;  /* 0x30000004ff8b7230 */ /* 0x000fe40000004100 */
[C---:B------:R-:W-:Y:S01]  /*77b0*/  FMUL R4, R78.reuse, R9 ;  /* 0x000000094e047220 */ /* 0x040fe20000400000 */
[--C-:B------:R-:W-:Y:S02]  /*77c0*/  HADD2.F32 R141, -RZ, R5.reuse.H1_H1 ;  /* 0x30000005ff8d7230 */ /* 0x100fe40000004100 */
[C---:B------:R-:W-:Y:S01]  /*77d0*/  FFMA R3, R81.reuse, R84, R3 ;  /* 0x0000005451037223 */ /* 0x040fe20000000003 */
[----:B------:R-:W-:Y:S01]  /*77e0*/  FFMA R7, R81, R86, R7 ;  /* 0x0000005651077223 */ /* 0x000fe20000000007 */
[----:B------:R-:W-:Y:S02]  /*77f0*/  HADD2.F32 R84, -RZ, R5.H0_H0 ;  /* 0x20000005ff547230 */ /* 0x000fe40000004100 */
[C---:B------:R-:W-:Y:S01]  /*7800*/  FMUL R5, R78.reuse, R10 ;  /* 0x0000000a4e057220 */ /* 0x040fe20000400000 */
[C---:B------:R-:W-:Y:S01]  /*7810*/  FMUL R6, R78.reuse, R11 ;  /* 0x0000000b4e067220 */ /* 0x040fe20000400000 */
[C---:B------:R-:W-:Y:S01]  /*7820*/  FMUL R11, R78.reuse, R16 ;  /* 0x000000104e0b7220 */ /* 0x040fe20000400000 */
[----:B------:R-:W-:Y:S01]  /*7830*/  F2FP.SATFINITE.E4M3.F32.PACK_AB_MERGE_C R143, R7, R3, RZ ;  /* 0x00000003078f723e */ /* 0x000fe200048070ff */
[C---:B------:R-:W-:Y:S01]  /*7840*/  FMUL R3, R78.reuse, R8 ;  /* 0x000000084e037220 */ /* 0x040fe20000400000 */
[C---:B------:R-:W-:Y:S01]  /*7850*/  FMUL R7, R78.reuse, R12 ;  /* 0x0000000c4e077220 */ /* 0x040fe20000400000 */
[C---:B------:R-:W-:Y:S01]  /*7860*/  FMUL R8, R78.reuse, R13 ;  /* 0x0000000d4e087220 */ /* 0x040fe20000400000 */
[C---:B------:R-:W-:Y:S01]  /*7870*/  FMUL R12, R78.reuse, R17 ;  /* 0x000000114e0c7220 */ /* 0x040fe20000400000 */
[C---:B------:R-:W-:Y:S01]  /*7880*/  FFMA R3, R81.reuse, R88, R3 ;  /* 0x0000005851037223 */ /* 0x040fe20000000003 */
[C---:B------:R-:W-:Y:S01]  /*7890*/  FFMA R4, R81.reuse, R83, R4 ;  /* 0x0000005351047223 */ /* 0x040fe20000000004 */
[C---:B------:R-:W-:Y:S01]  /*78a0*/  FFMA R5, R81.reuse, R90, R5 ;  /* 0x0000005a51057223 */ /* 0x040fe20000000005 */
[C---:B------:R-:W-:Y:S01]  /*78b0*/  FFMA R6, R81.reuse, R85, R6 ;  /* 0x0000005551067223 */ /* 0x040fe20000000006 */
[C---:B------:R-:W-:Y:S01]  /*78c0*/  FFMA R7, R81.reuse, R92, R7 ;  /* 0x0000005c51077223 */ /* 0x040fe20000000007 */
[C---:B------:R-:W-:Y:S01]  /*78d0*/  FFMA R8, R81.reuse, R87, R8 ;  /* 0x0000005751087223 */ /* 0x040fe20000000008 */
[C---:B------:R-:W-:Y:S01]  /*78e0*/  FMUL R16, R78.reuse, R21 ;  /* 0x000000154e107220 */ /* 0x040fe20000400000 */
[----:B------:R-:W-:Y:S01]  /*78f0*/  FMUL R9, R78, R14 ;  /* 0x0000000e4e097220 */ /* 0x000fe20000400000 */
[----:B------:R-:W-:Y:S01]  /*7900*/  F2FP.SATFINITE.E4M3.F32.PACK_AB_MERGE_C R5, R6, R5, RZ ;  /* 0x000000050605723e */ /* 0x000fe200048070ff */
[C---:B------:R-:W-:Y:S01]  /*7910*/  FMUL R10, R78.reuse, R15 ;  /* 0x0000000f4e0a7220 */ /* 0x040fe20000400000 */
[C---:B------:R-:W-:Y:S01]  /*7920*/  FMUL R15, R78.reuse, R20 ;  /* 0x000000144e0f7220 */ /* 0x040fe20000400000 */
[C---:B------:R-:W-:Y:S01]  /*7930*/  FFMA R9, R81.reuse, R94, R9 ;  /* 0x0000005e51097223 */ /* 0x040fe20000000009 */
[C---:B------:R-:W-:Y:S01]  /*7940*/  FMUL R20, R78.reuse, R25 ;  /* 0x000000194e147220 */ /* 0x040fe20000400000 */
[C---:B------:R-:W-:Y:S01]  /*7950*/  FFMA R10, R81.reuse, R89, R10 ;  /* 0x00000059510a7223 */ /* 0x040fe2000000000a */
[C---:B------:R-:W-:Y:S01]  /*7960*/  FFMA R11, R81.reuse, R96, R11 ;  /* 0x00000060510b7223 */ /* 0x040fe2000000000b */
[C---:B------:R-:W-:Y:S01]  /*7970*/  FFMA R12, R81.reuse, R91, R12 ;  /* 0x0000005b510c7223 */ /* 0x040fe2000000000c */
[C---:B------:R-:W-:Y:S01]  /*7980*/  FMUL R13, R78.reuse, R18 ;  /* 0x000000124e0d7220 */ /* 0x040fe20000400000 */
[----:B------:R-:W-:Y:S01]  /*7990*/  FMUL R14, R78, R19 ;  /* 0x000000134e0e7220 */ /* 0x000fe20000400000 */
[----:B------:R-:W-:Y:S01]  /*79a0*/  F2FP.SATFINITE.E4M3.F32.PACK_AB_MERGE_C R9, R10, R9, RZ ;  /* 0x000000090a09723e */ /* 0x000fe200048070ff */
[C---:B------:R-:W-:Y:S01]  /*79b0*/  FMUL R19, R78.reuse, R24 ;  /* 0x000000184e137220 */ /* 0x040fe20000400000 */
        /* <DEDUP_REMOVED lines=17> */
[----:B------:R-:W-:Y:S01]  /*7ad0*/  FMUL R27, R78, R32 ;  /* 0x000000204e1b7220 */ /* 0x000fe20000400000 */
[C---:B------:R-:W-:Y:S01]  /*7ae0*/  FFMA R21, R81.reuse, R106, R21 ;  /* 0x0000006a51157223 */ /* 0x040fe20000000015 */
[C---:B------:R-:W-:Y:S01]  /*7af0*/  FFMA R22, R81.reuse, R101, R22 ;  /* 0x0000006551167223 */ /* 0x040fe20000000016 */
[----:B------:R-:W-:Y:S01]  /*7b00*/  F2FP.SATFINITE.E4M3.F32.PACK_AB_MERGE_C R16, R16, R15, R17 ;  /* 0x0000000f1010723e */ /* 0x000fe20004807011 */
[C---:B------:R-:W-:Y:S01]  /*7b10*/  FFMA R23, R81.reuse, R108, R23 ;  /* 0x0000006c51177223 */ /* 0x040fe20000000017 */
[C---:B------:R-:W-:Y:S01]  /*7b20*/  FFMA R24, R81.reuse, R103, R24 ;  /* 0x0000006751187223 */ /* 0x040fe20000000018 */
[----:B------:R-:W-:Y:S01]  /*7b30*/  FMUL R32, R78, R37 ;  /* 0x000000254e207220 */ /* 0x000fe20000400000 */
[----:B------:R-:W-:Y:S01]  /*7b40*/  F2FP.SATFINITE.E4M3.F32.PACK_AB_MERGE_C R21, R22, R21, RZ ;  /* 0x000000151615723e */ /* 0x000fe200048070ff */
[C---:B------:R-:W-:Y:S01]  /*7b50*/  FMUL R25, R78.reuse, R30 ;  /* 0x0000001e4e197220 */ /* 0x040fe20000400000 */
[C---:B------:R-:W-:Y:S01]  /*7b60*/  FMUL R26, R78.reuse, R31 ;  /* 0x0000001f4e1a7220 */ /* 0x040fe20000400000 */
[----:B------:R-:W-:Y:S01]  /*7b70*/  FMUL R31, R78, R36 ;  /* 0x000000244e1f7220 */ /* 0x000fe20000400000 */
[----:B------:R-:W-:Y:S01]  /*7b80*/  F2FP.SATFINITE.E4M3.F32.PACK_AB_MERGE_C R17, R20, R19, R21 ;  /* 0x000000131411723e */ /* 0x000fe20004807015 */
        /* <DEDUP_REMOVED lines=8> */
[----:B------:R-:W-:Y:S01]  /*7c10*/  FMUL R35, R78, R40 ;  /* 0x000000284e237220 */ /* 0x000fe20000400000 */
[C---:B------:R-:W-:Y:S01]  /*7c20*/  FFMA R29, R81.reuse, R114, R29 ;  /* 0x00000072511d7223 */ /* 0x040fe2000000001d */
[----:B------:R-:W-:Y:S01]  /*7c30*/  F2FP.SATFINITE.E4M3.F32.PACK_AB_MERGE_C R18, R24, R23, R18 ;  /* 0x000000171812723e */ /* 0x000fe20004807012 */
        /* <DEDUP_REMOVED lines=22> */
[C---:B------:R-:W-:Y:S01]  /*7da0*/  FMUL R41, R78.reuse, R46 ;  /* 0x0000002e4e297220 */ /* 0x040fe20000400000 */
[C---:B------:R-:W-:Y:S01]  /*7db0*/  FMUL R42, R78.reuse, R47 ;  /* 0x0000002f4e2a7220 */ /* 0x040fe20000400000 */
[C---:B------:R-:W-:Y:S01]  /*7dc0*/  FFMA R40, R81.reuse, R119, R40 ;  /* 0x0000007751287223 */ /* 0x040fe20000000028 */
[--C-:B------:R-:W-:Y:S02]  /*7dd0*/  HADD2.F32 R130, -RZ, R125.reuse.H0_H0 ;  /* 0x2000007dff827230 */ /* 0x100fe40000004100 */
[C---:B------:R-:W-:Y:S01]  /*7de0*/  FFMA R41, R81.reuse, R126, R41 ;  /* 0x0000007e51297223 */ /* 0x040fe20000000029 */
[----:B------:R-:W-:Y:S02]  /*7df0*/  HADD2.F32 R125, -RZ, R125.H1_H1 ;  /* 0x3000007dff7d7230 */ /* 0x000fe40000004100 */
[C---:B------:R-:W-:Y:S01]  /*7e00*/  FMUL R45, R78.reuse, R50 ;  /* 0x000000324e2d7220 */ /* 0x040fe20000400000 */
[C---:B------:R-:W-:Y:S01]  /*7e10*/  FFMA R42, R81.reuse, R121, R42 ;  /* 0x00000079512a7223 */ /* 0x040fe2000000002a */
[C---:B------:R-:W-:Y:S01]  /*7e20*/  FMUL R46, R78.reuse, R51 ;  /* 0x000000334e2e7220 */ /* 0x040fe20000400000 */
[C---:B------:R-:W-:Y:S01]  /*7e30*/  FFMA R43, R81.reuse, R128, R43 ;  /* 0x00000080512b7223 */ /* 0x040fe2000000002b */
[C---:B------:R-:W-:Y:S01]  /*7e40*/  FMUL R47, R78.reuse, R52 ;  /* 0x000000344e2f7220 */ /* 0x040fe20000400000 */
        /* <DEDUP_REMOVED lines=10> */
[C---:B------:R-:W-:Y:S01]  /*7ef0*/  FFMA R45, R81.reuse, R130, R45 ;  /* 0x00000082512d7223 */ /* 0x040fe2000000002d */
[C---:B------:R-:W-:Y:S01]  /*7f00*/  FMUL R59, R78.reuse, R64 ;  /* 0x000000404e3b7220 */ /* 0x040fe20000400000 */
[C---:B------:R-:W-:Y:S01]  /*7f10*/  FMUL R60, R78.reuse, R65 ;  /* 0x000000414e3c7220 */ /* 0x040fe20000400000 */
[C---:B------:R-:W-:Y:S01]  /*7f20*/  FMUL R61, R78.reuse, R66 ;  /* 0x000000424e3d7220 */ /* 0x040fe20000400000 */
[----:B------:R-:W-:Y:S01]  /*7f30*/  FMUL R62, R78, R67 ;  /* 0x000000434e3e7220 */ /* 0x000fe20000400000 */
[C---:B------:R-:W-:Y:S01]  /*7f40*/  FFMA R46, R81.reuse, R125, R46 ;  /* 0x0000007d512e7223 */ /* 0x040fe2000000002e */
[----:B------:R-:W-:Y:S01]  /*7f50*/  F2FP.SATFINITE.E4M3.F32.PACK_AB_MERGE_C R64, R2, R0, R143 ;  /* 0x000000000240723e */ /* 0x000fe2000480708f */
[C---:B------:R-:W-:Y:S01]  /*7f60*/  FFMA R47, R81.reuse, R132, R47 ;  /* 0x00000084512f7223 */ /* 0x040fe2000000002f */
[----:B------:R-:W-:Y:S01]  /*7f70*/  F2FP.SATFINITE.E4M3.F32.PACK_AB_MERGE_C R65, R4, R3, R5 ;  /* 0x000000030441723e */ /* 0x000fe20004807005 */
[C---:B------:R-:W-:Y:S01]  /*7f80*/  FFMA R48, R81.reuse, R127, R48 ;  /* 0x0000007f51307223 */ /* 0x040fe20000000030 */
[----:B------:R-:W-:Y:S01]  /*7f90*/  F2FP.SATFINITE.E4M3.F32.PACK_AB_MERGE_C R66, R8, R7, R9 ;  /* 0x000000070842723e */ /* 0x000fe20004807009 */
[C---:B------:R-:W-:Y:S01]  /*7fa0*/  FFMA R49, R81.reuse, R134, R49 ;  /* 0x0000008651317223 */ /* 0x040fe20000000031 */
[----:B------:R-:W-:Y:S01]  /*7fb0*/  F2FP.SATFINITE.E4M3.F32.PACK_AB_MERGE_C R67, R12, R11, R13 ;  /* 0x0000000b0c43723e */ /* 0x000fe2000480700d */
[----:B------:R-:W-:Y:S01]  /*7fc0*/  FMUL R53, R78, R58 ;  /* 0x0000003a4e357220 */ /* 0x000fe20000400000 */
[C---:B------:R-:W-:Y:S01]  /*7fd0*/  FFMA R50, R81.reuse, R129, R50 ;  /* 0x0000008151327223 */ /* 0x040fe20000000032 */
[C---:B------:R-:W-:Y:S01]  /*7fe0*/  FFMA R51, R81.reuse, R136, R51 ;  /* 0x0000008851337223 */ /* 0x040fe20000000033 */
[C---:B------:R-:W-:Y:S01]  /*7ff0*/  FFMA R52, R81.reuse, R131, R52 ;  /* 0x0000008351347223 */ /* 0x040fe20000000034 */
[----:B------:R1:W-:Y:S01]  /*8000*/  STS.128 [R172+UR49+0xa200], R64 ;  /* 0x00a20040ac007988 */ /* 0x0003e20008000c31 */
[C---:B------:R-:W-:Y:S01]  /*8010*/  FFMA R53, R81.reuse, R138, R53 ;  /* 0x0000008a51357223 */ /* 0x040fe20000000035 */
[----:B------:R-:W-:Y:S01]  /*8020*/  F2FP.SATFINITE.E4M3.F32.PACK_AB_MERGE_C R37, R38, R37, RZ ;  /* 0x000000252625723e */ /* 0x000fe200048070ff */
[C---:B------:R-:W-:Y:S01]  /*8030*/  FFMA R54, R81.reuse, R133, R54 ;  /* 0x0000008551367223 */ /* 0x040fe20000000036 */
[----:B------:R-:W-:Y:S01]  /*8040*/  FMUL R58, R78, R63 ;  /* 0x0000003f4e3a7220 */ /* 0x000fe20000400000 */
[C---:B------:R-:W-:Y:S01]  /*8050*/  FFMA R55, R81.reuse, R140, R55 ;  /* 0x0000008c51377223 */ /* 0x040fe20000000037 */
[C---:B------:R-:W-:Y:S01]  /*8060*/  FFMA R56, R81.reuse, R135, R56 ;  /* 0x0000008751387223 */ /* 0x040fe20000000038 */
[C---:B------:R-:W-:Y:S01]  /*8070*/  FFMA R57, R81.reuse, R142, R57 ;  /* 0x0000008e51397223 */ /* 0x040fe20000000039 */
[----:B------:R1:W-:Y:S01]  /*8080*/  STS.128 [R192+0xa010], R16 ;  /* 0x00a01010c0007388 */ /* 0x0003e20000000c00 */
[----:B------:R-:W-:Y:S01]  /*8090*/  F2FP.SATFINITE.E4M3.F32.PACK_AB_MERGE_C R33, R36, R35, R37 ;  /* 0x000000232421723e */ /* 0x000fe20004807025 */
[C---:B------:R-:W-:Y:S01]  /*80a0*/  FFMA R58, R81.reuse, R137, R58 ;  /* 0x00000089513a7223 */ /* 0x040fe2000000003a */
[----:B------:R-:W-:Y:S01]  /*80b0*/  F2FP.SATFINITE.E4M3.F32.PACK_AB_MERGE_C R34, R42, R41, RZ ;  /* 0x000000292a22723e */ /* 0x000fe200048070ff */
[C---:B------:R-:W-:Y:S01]  /*80c0*/  FFMA R59, R81.reuse, R82, R59 ;  /* 0x00000052513b7223 */ /* 0x040fe2000000003b */
[----:B------:R-:W-:Y:S01]  /*80d0*/  F2FP.SATFINITE.E4M3.F32.PACK_AB_MERGE_C R35, R46, R45, RZ ;  /* 0x0000002d2e23723e */ /* 0x000fe200048070ff */
        /* <DEDUP_REMOVED lines=25> */
[----:B------:R-:W-:Y:S02]  /*8270*/  UIADD3 UR8, UP0, UPT, UR52, 0x680, URZ ;  /* 0x0000068034087890 */ /* 0x000fe4000ff1e0ff */
[----:B------:R-:W-:Y:S02]  /*8280*/  UIADD3 UR5, UPT, UPT, UR41, 0x40, URZ ;  /* 0x0000004029057890 */ /* 0x000fe4000fffe0ff */
[----:B------:R-:W-:Y:S02]  /*8290*/  UIADD3 UR4, UPT, UPT, UR49, 0xa200, URZ ;  /* 0x0000a20031047890 */ /* 0x000fe4000fffe0ff */
[----:B------:R-:W-:Y:S01]  /*82a0*/  UIADD3.X UR9, UPT, UPT, URZ, UR53, URZ, UP0, !UPT ;  /* 0x00000035ff097290 */ /* 0x000fe200087fe4ff */
[----:B------:R-:W-:Y:S01]  /*82b0*/  UMOV UR6, UR42 ;  /* 0x0000002a00067c82 */ /* 0x000fe20008000000 */
[----:B------:R-:W-:Y:S07]  /*82c0*/  UMOV UR7, UR36 ;  /* 0x0000002400077c82 */ /* 0x000fee0008000000 */
[----:B------:R2:W-:Y:S01]  /*82d0*/  UTMASTG.3D [UR4], [UR8] ;  /* 0x00000004080073b5 */ /* 0x0005e20008010000 */
[----:B------:R0:W-:Y:S01]  /*82e0*/  UTMACMDFLUSH ;  /* 0x00000000000079b7 */ /* 0x0001e20000000000 */
[----:B--2---:R-:W-:Y:S04]  /*82f0*/  DEPBAR.LE SB0, 0x1 ;  /* 0x000080400000791a */ /* 0x004fe80000000000 */
.L_x_108:
[----:B------:R-:W-:Y:S05]  /*8300*/  BSYNC.RECONVERGENT B0 ;  /* 0x0000000000007941 */ /* 0x000fea0003800200 */
.L_x_107:
        /* <DEDUP_REMOVED lines=16> */
.L_x_112:
[----:B------:R-:W-:Y:S05]  /*8410*/  BSYNC B0 ;  /* 0x0000000000007941 */ /* 0x000fea0003800000 */
.L_x_111:
        /* <DEDUP_REMOVED lines=20> */
.L_x_110:
[----:B------:R-:W-:Y:S05]  /*8560*/  BSYNC B1 ;  /* 0x0000000000017941 */ /* 0x000fea0003800000 */
.L_x_109:
[----:B--2---:R-:W-:Y:S01]  /*8570*/  VIADD R0, R80, 0x80 ;  /* 0x0000008050007836 */ /* 0x004fe20000000000 */
        /* <DEDUP_REMOVED lines=10> */
[----:B------:R-:W5:Y:S01]  /*8620*/  LDCU.64 UR6, c[0x4][0x80] ;  /* 0x01001000ff0677ac */ /* 0x000f620008000a00 */
[----:B------:R-:W1:Y:S01]  /*8630*/  LDC.64 R2, c[0x4][R3] ;  /* 0x0100000003027b82 */ /* 0x000e620000000a00 */
[----:B------:R-:W3:Y:S01]  /*8640*/  LDCU.64 UR4, c[0x4][0x18] ;  /* 0x01000300ff0477ac */ /* 0x000ee20008000a00 */
[----:B--2---:R-:W-:Y:S01]  /*8650*/  MOV R5, UR9 ;  /* 0x0000000900057c02 */ /* 0x004fe20008000f00 */
[----:B------:R-:W-:Y:S01]  /*8660*/  IMAD.U32 R4, RZ, RZ, UR8 ;  /* 0x00000008ff047e24 */ /* 0x000fe2000f8e00ff */
[----:B-----5:R-:W-:Y:S01]  /*8670*/  MOV R7, UR7 ;  /* 0x0000000700077c02 */ /* 0x020fe20008000f00 */
[----:B------:R-:W-:Y:S01]  /*8680*/  IMAD.U32 R6, RZ, RZ, UR6 ;  /* 0x00000006ff067e24 */ /* 0x000fe2000f8e00ff */
[----:B---3--:R-:W-:Y:S01]  /*8690*/  MOV R11, UR5 ;  /* 0x00000005000b7c02 */ /* 0x008fe20008000f00 */
[----:B------:R-:W-:Y:S02]  /*86a0*/  IMAD.U32 R10, RZ, RZ, UR4 ;  /* 0x00000004ff0a7e24 */ /* 0x000fe4000f8e00ff */
[----:B------:R-:W-:Y:S07]  /*86b0*/  LEPC R20, `(.L_x_115) ;  /* 0x000000001014794e */ /* 0x000fee0000000000 */
[----:B-1--4-:R-:W-:Y:S05]  /*86c0*/  CALL.ABS.NOINC R2 ;  /* 0x0000000002007343 */ /* 0x012fea0003c00000 */
.L_x_115:
[----:B------:R-:W-:Y:S05]  /*86d0*/  BSYNC.RECONVERGENT B6 ;  /* 0x0000000000067941 */ /* 0x000fea0003800200 */
.L_x_114:
[----:B---3--:R-:W-:Y:S01]  /*86e0*/  F2FP.F16.E4M3.UNPACK_B R4, R149 ;  /* 0x00000095ff04723e */ /* 0x008fe200020006ff */
        /* <DEDUP_REMOVED lines=13> */
[----:B----4-:R-:W-:Y:S01]  /*87c0*/  F2FP.F16.E4M3.UNPACK_B R125, R159.H1 ;  /* 0x0000009fff7d723e */ /* 0x010fe200030006ff */
        /* <DEDUP_REMOVED lines=262> */
[----:B------:R-:W-:Y:S02]  /*9830*/  UIADD3 UR8, UP0, UPT, UR52, 0x680, URZ ;  /* 0x0000068034087890 */ /* 0x000fe4000ff1e0ff */
[----:B------:R-:W-:Y:S02]  /*9840*/  UIADD3 UR5, UPT, UPT, UR41, 0x80, URZ ;  /* 0x0000008029057890 */ /* 0x000fe4000fffe0ff */
[----:B------:R-:W-:Y:S01]  /*9850*/  MOV R188, UR10 ;  /* 0x0000000a00bc7c02 */ /* 0x000fe20008000f00 */
[----:B------:R-:W-:Y:S01]  /*9860*/  UIADD3.X UR9, UPT, UPT, URZ, UR53, URZ, UP0, !UPT ;  /* 0x00000035ff097290 */ /* 0x000fe200087fe4ff */
[----:B------:R-:W-:Y:S02]  /*9870*/  UMOV UR6, UR42 ;  /* 0x0000002a00067c82 */ /* 0x000fe40008000000 */
[----:B------:R-:W-:Y:S01]  /*9880*/  R2UR UR4, R188 ;  /* 0x00000000bc0472ca */ /* 0x000fe200000e0000 */
[----:B------:R-:W-:Y:S11]  /*9890*/  UMOV UR7, UR36 ;  /* 0x0000002400077c82 */ /* 0x000ff60008000000 */
[----:B------:R-:W-:Y:S01]  /*98a0*/  @!UPT UIADD3 URZ, UPT, UPT, URZ, URZ, URZ ;  /* 0x000000fffffff290 */ /* 0x000fe2000fffe0ff */
[----:B------:R2:W-:Y:S01]  /*98b0*/  UTMASTG.3D [UR4], [UR8] ;  /* 0x00000004080073b5 */ /* 0x0005e20008010000 */
[----:B------:R0:W-:Y:S01]  /*98c0*/  UTMACMDFLUSH ;  /* 0x00000000000079b7 */ /* 0x0001e20000000000 */
[----:B--2---:R-:W-:Y:S04]  /*98d0*/  DEPBAR.LE SB0, 0x1 ;  /* 0x000080400000791a */ /* 0x004fe80000000000 */
.L_x_117:
[----:B------:R-:W-:Y:S05]  /*98e0*/  BSYNC.RECONVERGENT B0 ;  /* 0x0000000000007941 */ /* 0x000fea0003800200 */
.L_x_116:
        /* <DEDUP_REMOVED lines=16> */
.L_x_121:
[----:B------:R-:W-:Y:S05]  /*99f0*/  BSYNC B0 ;  /* 0x0000000000007941 */ /* 0x000fea0003800000 */
.L_x_120:
        /* <DEDUP_REMOVED lines=20> */
.L_x_119:
[----:B------:R-:W-:Y:S05]  /*9b40*/  BSYNC B1 ;  /* 0x0000000000017941 */ /* 0x000fea0003800000 */
.L_x_118:
[----:B--2---:R-:W-:Y:S05]  /*9b50*/  VIADD R0, R80, 0xc0 ;  /* 0x000000c050007836 */ /* 0x004fea0000000000 */
        /* <DEDUP_REMOVED lines=20> */
.L_x_123:
[----:B------:R-:W-:Y:S01]  /*9ca0*/  ISETP.NE.AND P0, PT, R189, RZ, PT ;  /* 0x000000ffbd00720c */ /* 0x000fe20003f05270 */
[----:B------:R-:W-:Y:S05]  /*9cb0*/  WARPSYNC.ALL ;  /* 0x0000000000007948 */ /* 0x000fea0003800000 */
[----:B------:R-:W-:Y:S01]  /*9cc0*/  R2UR UR4, R80 ;  /* 0x00000000500472ca */ /* 0x000fe200000e0000 */
[----:B------:R-:W-:Y:S01]  /*9cd0*/  BSSY.RECONVERGENT B0, `(.L_x_124) ;  /* 0x000011d000007945 */ /* 0x000fe20003800200 */
[----:B---3--:R-:W-:Y:S02]  /*9ce0*/  F2FP.F16.E4M3.UNPACK_B R11, R149 ;  /* 0x00000095ff0b723e */ /* 0x008fe400020006ff */
[----:B------:R-:W-:Y:S02]  /*9cf0*/  F2FP.F16.E4M3.UNPACK_B R10, R150 ;  /* 0x00000096ff0a723e */ /* 0x000fe400020006ff */
[----:B------:R-:W-:Y:S01]  /*9d00*/  F2FP.F16.E4M3.UNPACK_B R9, R151 ;  /* 0x00000097ff09723e */ /* 0x000fe200020006ff */
[--C-:B------:R-:W-:Y:S01]  /*9d10*/  HADD2.F32 R83, -RZ, R11.reuse.H0_H0 ;  /* 0x2000000bff537230 */ /* 0x100fe20000004100 */
[----:B----4-:R-:W-:Y:S01]  /*9d20*/  F2FP.F16.E4M3.UNPACK_B R8, R152 ;  /* 0x00000098ff08723e */ /* 0x010fe200020006ff */
[----:B------:R-:W-:Y:S01]  /*9d30*/  HADD2.F32 R84, -RZ, R11.H1_H1 ;  /* 0x3000000bff547230 */ /* 0x000fe20000004100 */
[----:B------:R-:W-:Y:S01]  /*9d40*/  F2FP.F16.E4M3.UNPACK_B R7, R153 ;  /* 0x00000099ff07723e */ /* 0x000fe200020006ff */
[--C-:B------:R-:W-:Y:S01]  /*9d50*/  HADD2.F32 R87, -RZ, R10.reuse.H0_H0 ;  /* 0x2000000aff577230 */ /* 0x100fe20000004100 */
[----:B------:R-:W-:Y:S01]  /*9d60*/  F2FP.F16.E4M3.UNPACK_B R6, R154 ;  /* 0x0000009aff06723e */ /* 0x000fe200020006ff */
[----:B------:R-:W-:Y:S01]  /*9d70*/  HADD2.F32 R88, -RZ, R10.H1_H1 ;  /* 0x3000000aff587230 */ /* 0x000fe20000004100 */
[----:B------:R-:W-:Y:S01]  /*9d80*/  F2FP.F16.E4M3.UNPACK_B R5, R155 ;  /* 0x0000009bff05723e */ /* 0x000fe200020006ff */
[--C-:B------:R-:W-:Y:S01]  /*9d90*/  HADD2.F32 R91, -RZ, R9.reuse.H0_H0 ;  /* 0x20000009ff5b7230 */ /* 0x100fe20000004100 */
[----:B-1----:R-:W-:Y:S01]  /*9da0*/  F2FP.F16.E4M3.UNPACK_B R4, R156 ;  /* 0x0000009cff04723e */ /* 0x002fe200020006ff */
[----:B------:R-:W-:Y:S01]  /*9db0*/  HADD2.F32 R92, -RZ, R9.H1_H1 ;  /* 0x30000009ff5c7230 */ /* 0x000fe20000004100 */
[-C--:B------:R-:W-:Y:S01]  /*9dc0*/  F2FP.F16.E4M3.UNPACK_B R2, R148.reuse ;  /* 0x00000094ff02723e */ /* 0x080fe200020006ff */
[--C-:B------:R-:W-:Y:S01]  /*9dd0*/  HADD2.F32 R95, -RZ, R8.reuse.H0_H0 ;  /* 0x20000008ff5f7230 */ /* 0x100fe20000004100 */
[----:B------:R-:W-:Y:S01]  /*9de0*/  F2FP.F16.E4M3.UNPACK_B R148, R148.H1 ;  /* 0x00000094ff94723e */ /* 0x000fe200030006ff */
[----:B------:R-:W-:Y:S01]  /*9df0*/  HADD2.F32 R97, -RZ, R8.H1_H1 ;  /* 0x30000008ff617230 */ /* 0x000fe20000004100 */
[----:B------:R-:W-:Y:S01]  /*9e00*/  F2FP.F16.E4M3.UNPACK_B R149, R149.H1 ;  /* 0x00000095ff95723e */ /* 0x000fe200030006ff */
[--C-:B------:R-:W-:Y:S01]  /*9e10*/  HADD2.F32 R98, -RZ, R7.reuse.H0_H0 ;  /* 0x20000007ff627230 */ /* 0x100fe20000004100 */
[----:B------:R-:W-:Y:S01]  /*9e20*/  F2FP.F16.E4M3.UNPACK_B R150, R150.H1 ;  /* 0x00000096ff96723e */ /* 0x000fe200030006ff */
[----:B------:R-:W-:Y:S01]  /*9e30*/  HADD2.F32 R101, -RZ, R7.H1_H1 ;  /* 0x30000007ff657230 */ /* 0x000fe20000004100 */
[----:B------:R-:W-:Y:S01]  /*9e40*/  F2FP.F16.E4M3.UNPACK_B R151, R151.H1 ;  /* 0x00000097ff97723e */ /* 0x000fe200030006ff */
[--C-:B------:R-:W-:Y:S01]  /*9e50*/  HADD2.F32 R102, -RZ, R6.reuse.H0_H0 ;  /* 0x20000006ff667230 */ /* 0x100fe20000004100 */
[----:B------:R-:W-:Y:S01]  /*9e60*/  F2FP.F16.E4M3.UNPACK_B R138, R163 ;  /* 0x000000a3ff8a723e */ /* 0x000fe200020006ff */
[----:B------:R-:W-:Y:S01]  /*9e70*/  HADD2.F32 R105, -RZ, R6.H1_H1 ;  /* 0x30000006ff697230 */ /* 0x000fe20000004100 */
[----:B------:R-:W-:Y:S01]  /*9e80*/  R2UR UR5, R193 ;  /* 0x00000000c10572ca */ /* 0x000fe200000e0000 */
[--C-:B------:R-:W-:Y:S01]  /*9e90*/  HADD2.F32 R106, -RZ, R5.reuse.H0_H0 ;  /* 0x20000005ff6a7230 */ /* 0x100fe20000004100 */
[----:B------:R-:W-:Y:S01]  /*9ea0*/  F2FP.F16.E4M3.UNPACK_B R116, R157 ;  /* 0x0000009dff74723e */ /* 0x000fe200020006ff */
[----:B------:R-:W-:Y:S01]  /*9eb0*/  HADD2.F32 R109, -RZ, R5.H1_H1 ;  /* 0x30000005ff6d7230 */ /* 0x000fe20000004100 */
[----:B------:R-:W-:Y:S01]  /*9ec0*/  F2FP.F16.E4M3.UNPACK_B R120, R158 ;  /* 0x0000009eff78723e */ /* 0x000fe200020006ff */
[--C-:B------:R-:W-:Y:S01]  /*9ed0*/  HADD2.F32 R110, -RZ, R4.reuse.H0_H0 ;  /* 0x20000004ff6e7230 */ /* 0x100fe20000004100 */
[----:B------:R-:W-:Y:S01]  /*9ee0*/  F2FP.F16.E4M3.UNPACK_B R124, R159 ;  /* 0x0000009fff7c723e */ /* 0x000fe200020006ff */
[----:B------:R-:W-:Y:S01]  /*9ef0*/  HADD2.F32 R113, -RZ, R4.H1_H1 ;  /* 0x30000004ff717230 */ /* 0x000fe20000004100 */
[----:B------:R-:W-:Y:S01]  /*9f00*/  F2FP.F16.E4M3.UNPACK_B R128, R160 ;  /* 0x000000a0ff80723e */ /* 0x000fe200020006ff */
[----:B------:R-:W1:Y:S01]  /*9f10*/  LDTM.x64 R4, tmem[UR4+0xc0] ;  /* 0x0000c004000479ee */ /* 0x000e620008340000 */
[--C-:B------:R-:W-:Y:S01]  /*9f20*/  HADD2.F32 R0, -RZ, R2.reuse.H0_H0 ;  /* 0x20000002ff007230 */ /* 0x100fe20000004100 */
[----:B------:R-:W-:Y:S01]  /*9f30*/  NOP ;  /* 0x0000000000007918 */ /* 0x000fe20000000000 */
[----:B------:R-:W-:Y:S01]  /*9f40*/  HADD2.F32 R2, -RZ, R2.H1_H1 ;  /* 0x30000002ff027230 */ /* 0x000fe20000004100 */
[----:B------:R-:W-:Y:S01]  /*9f50*/  UIADD3 UR5, UPT, UPT, UR5, 0xd0, URZ ;  /* 0x000000d005057890 */ /* 0x000fe2000fffe0ff */
[--C-:B------:R-:W-:Y:S01]  /*9f60*/  HADD2.F32 R86, -RZ, R149.reuse.H1_H1 ;  /* 0x30000095ff567230 */ /* 0x100fe20000004100 */
[----:B------:R-:W-:Y:S01]  /*9f70*/  F2FP.F16.E4M3.UNPACK_B R132, R161 ;  /* 0x000000a1ff84723e */ /* 0x000fe200020006ff */
[--C-:B------:R-:W-:Y:S01]  /*9f80*/  HADD2.F32 R114, -RZ, R116.reuse.H0_H0 ;  /* 0x20000074ff727230 */ /* 0x100fe20000004100 */
[----:B------:R-:W-:Y:S01]  /*9f90*/  UPRMT UR5, UR37, 0x654, UR5 ;  /* 0x0000065425057896 */ /* 0x000fe20008000005 */
[----:B------:R-:W-:Y:S01]  /*9fa0*/  HADD2.F32 R117, -RZ, R116.H1_H1 ;  /* 0x30000074ff757230 */ /* 0x000fe20000004100 */
[----:B------:R-:W-:Y:S01]  /*9fb0*/  F2FP.F16.E4M3.UNPACK_B R136, R162 ;  /* 0x000000a2ff88723e */ /* 0x000fe200020006ff */
[--C-:B------:R-:W-:Y:S01]  /*9fc0*/  HADD2.F32 R118, -RZ, R120.reuse.H0_H0 ;  /* 0x20000078ff767230 */ /* 0x100fe20000004100 */
[----:B------:R-:W-:Y:S01]  /*9fd0*/  F2FP.F16.E4M3.UNPACK_B R152, R152.H1 ;  /* 0x00000098ff98723e */ /* 0x000fe200030006ff */
[----:B------:R-:W-:Y:S01]  /*9fe0*/  HADD2.F32 R121, -RZ, R120.H1_H1 ;  /* 0x30000078ff797230 */ /* 0x000fe20000004100 */
[----:B------:R-:W-:Y:S01]  /*9ff0*/  F2FP.F16.E4M3.UNPACK_B R153, R153.H1 ;  /* 0x00000099ff99723e */ /* 0x000fe200030006ff */
[--C-:B------:R-:W-:Y:S01]  /*a000*/  HADD2.F32 R122, -RZ, R124.reuse.H0_H0 ;  /* 0x2000007cff7a7230 */ /* 0x100fe20000004100 */
[----:B------:R-:W-:Y:S01]  /*a010*/  F2FP.F16.E4M3.UNPACK_B R154, R154.H1 ;  /* 0x0000009aff9a723e */ /* 0x000fe200030006ff */
[----:B-1----:R-:W-:Y:S01]  /*a020*/  SYNCS.ARRIVE.TRANS64.RED.A1T0 RZ, [UR5], RZ ;  /* 0x000000ffffff79a7 */ /* 0x002fe20008100405 */
[----:B------:R-:W-:Y:S01]  /*a030*/  HADD2.F32 R125, -RZ, R124.H1_H1 ;  /* 0x3000007cff7d7230 */ /* 0x000fe20000004100 */
[----:B------:R-:W-:Y:S01]  /*a040*/  F2FP.F16.E4M3.UNPACK_B R155, R155.H1 ;  /* 0x0000009bff9b723e */ /* 0x000fe200030006ff */
[--C-:B------:R-:W-:Y:S01]  /*a050*/  HADD2.F32 R126, -RZ, R128.reuse.H0_H0 ;  /* 0x20000080ff7e7230 */ /* 0x100fe20000004100 */
[----:B------:R-:W-:Y:S01]  /*a060*/  F2FP.F16.E4M3.UNPACK_B R156, R156.H1 ;  /* 0x0000009cff9c723e */ /* 0x000fe200030006ff */
[----:B------:R-:W-:Y:S01]  /*a070*/  HADD2.F32 R129, -RZ, R128.H1_H1 ;  /* 0x30000080ff817230 */ /* 0x000fe20000004100 */
[----:B------:R-:W-:Y:S01]  /*a080*/  F2FP.F16.E4M3.UNPACK_B R157, R157.H1 ;  /* 0x0000009dff9d723e */ /* 0x000fe200030006ff */
[C---:B------:R-:W-:Y:S01]  /*a090*/  FMUL R4, R78.reuse, R4 ;  /* 0x000000044e047220 */ /* 0x040fe20000400000 */
[C---:B------:R-:W-:Y:S01]  /*a0a0*/  FMUL R5, R78.reuse, R5 ;  /* 0x000000054e057220 */ /* 0x040fe20000400000 */
[----:B------:R-:W-:Y:S02]  /*a0b0*/  HADD2.F32 R3, -RZ, R148.H0_H0 ;  /* 0x20000094ff037230 */ /* 0x000fe40000004100 */
        /* <DEDUP_REMOVED lines=11> */
[----:B------:R-:W-:Y:S02]  /*a170*/  HADD2.F32 R130, -RZ, R132.H0_H0 ;  /* 0x20000084ff827230 */ /* 0x000fe40000004100 */
[C---:B------:R-:W-:Y:S01]  /*a180*/  FMUL R6, R78.reuse, R6 ;  /* 0x000000064e067220 */ /* 0x040fe20000400000 */
[----:B------:R-:W-:Y:S02]  /*a190*/  HADD2.F32 R82, -RZ, R148.H1_H1 ;  /* 0x30000094ff527230 */ /* 0x000fe40000004100 */
[C---:B------:R-:W-:Y:S01]  /*a1a0*/  FMUL R7, R78.reuse, R7 ;  /* 0x000000074e077220 */ /* 0x040fe20000400000 */
[----:B------:R-:W-:Y:S02]  /*a1b0*/  HADD2.F32 R85, -RZ, R149.H0_H0 ;  /* 0x20000095ff557230 */ /* 0x000fe40000004100 */
[C---:B------:R-:W-:Y:S01]  /*a1c0*/  FFMA R6, R81.reuse, R3, R6 ;  /* 0x0000000351067223 */ /* 0x040fe20000000006 */
[----:B------:R-:W-:Y:S02]  /*a1d0*/  HADD2.F32 R133, -RZ, R132.H1_H1 ;  /* 0x30000084ff857230 */ /* 0x000fe40000004100 */
[C---:B------:R-:W-:Y:S01]  /*a1e0*/  FFMA R7, R81.reuse, R82, R7 ;  /* 0x0000005251077223 */ /* 0x040fe20000000007 */
[C---:B------:R-:W-:Y:S01]  /*a1f0*/  FFMA R8, R81.reuse, R83, R8 ;  /* 0x0000005351087223 */ /* 0x040fe20000000008 */
[C---:B------:R-:W-:Y:S01]  /*a200*/  FFMA R9, R81.reuse, R84, R9 ;  /* 0x0000005451097223 */ /* 0x040fe20000000009 */
[--C-:B------:R-:W-:Y:S02]  /*a210*/  HADD2.F32 R82, -RZ, R138.reuse.H0_H0 ;  /* 0x2000008aff527230 */ /* 0x100fe40000004100 */
[C---:B------:R-:W-:Y:S01]  /*a220*/  FMUL R10, R78.reuse, R10 ;  /* 0x0000000a4e0a7220 */ /* 0x040fe20000400000 */
[----:B------:R-:W-:Y:S02]  /*a230*/  HADD2.F32 R83, -RZ, R138.H1_H1 ;  /* 0x3000008aff537230 */ /* 0x000fe40000004100 */
[C---:B------:R-:W-:Y:S01]  /*a240*/  FMUL R11, R78.reuse, R11 ;  /* 0x0000000b4e0b7220 */ /* 0x040fe20000400000 */
[----:B------:R-:W-:Y:S02]  /*a250*/  HADD2.F32 R89, -RZ, R150.H0_H0 ;  /* 0x20000096ff597230 */ /* 0x000fe40000004100 */
[C---:B------:R-:W-:Y:S01]  /*a260*/  FFMA R10, R81.reuse, R85, R10 ;  /* 0x00000055510a7223 */ /* 0x040fe2000000000a */
[--C-:B------:R-:W-:Y:S02]  /*a270*/  HADD2.F32 R134, -RZ, R136.reuse.H0_H0 ;  /* 0x20000088ff867230 */ /* 0x100fe40000004100 */
[C---:B------:R-:W-:Y:S01]  /*a280*/  FFMA R11, R81.reuse, R86, R11 ;  /* 0x00000056510b7223 */ /* 0x040fe2000000000b */
[C---:B------:R-:W-:Y:S01]  /*a290*/  FFMA R12, R81.reuse, R87, R12 ;  /* 0x00000057510c7223 */ /* 0x040fe2000000000c */
[----:B------:R-:W-:Y:S01]  /*a2a0*/  FFMA R13, R81, R88, R13 ;  /* 0x00000058510d7223 */ /* 0x000fe2000000000d */
[----:B------:R-:W-:Y:S01]  /*a2b0*/  F2FP.SATFINITE.E4M3.F32.PACK_AB_MERGE_C R86, R7, R6, RZ ;  /* 0x000000060756723e */ /* 0x000fe200048070ff */
[C---:B------:R-:W-:Y:S01]  /*a2c0*/  FMUL R7, R78.reuse, R24 ;  /* 0x000000184e077220 */ /* 0x040fe20000400000 */
[----:B------:R-:W-:Y:S01]  /*a2d0*/  F2FP.SATFINITE.E4M3.F32.PACK_AB_MERGE_C R138, R11, R10, RZ ;  /* 0x0000000a0b8a723e */ /* 0x000fe200048070ff */
[C---:B------:R-:W-:Y:S01]  /*a2e0*/  FMUL R10, R78.reuse, R25 ;  /* 0x000000194e0a7220 */ /* 0x040fe20000400000 */
[C---:B------:R-:W-:Y:S01]  /*a2f0*/  FMUL R25, R78.reuse, R32 ;  /* 0x000000204e197220 */ /* 0x040fe20000400000 */
[----:B------:R-:W-:Y:S02]  /*a300*/  HADD2.F32 R137, -RZ, R136.H1_H1 ;  /* 0x30000088ff897230 */ /* 0x000fe40000004100 */
[C---:B------:R-:W-:Y:S01]  /*a310*/  FMUL R14, R78.reuse, R14 ;  /* 0x0000000e4e0e7220 */ /* 0x040fe20000400000 */
[----:B------:R-:W-:Y:S02]  /*a320*/  HADD2.F32 R90, -RZ, R150.H1_H1 ;  /* 0x30000096ff5a7230 */ /* 0x000fe40000004100 */
[C---:B------:R-:W-:Y:S01]  /*a330*/  FMUL R15, R78.reuse, R15 ;  /* 0x0000000f4e0f7220 */ /* 0x040fe20000400000 */
[--C-:B------:R-:W-:Y:S02]  /*a340*/  HADD2.F32 R93, -RZ, R151.reuse.H0_H0 ;  /* 0x20000097ff5d7230 */ /* 0x100fe40000004100 */
[C---:B------:R-:W-:Y:S01]  /*a350*/  FFMA R14, R81.reuse, R89, R14 ;  /* 0x00000059510e7223 */ /* 0x040fe2000000000e */
[----:B------:R-:W-:Y:S02]  /*a360*/  HADD2.F32 R94, -RZ, R151.H1_H1 ;  /* 0x30000097ff5e7230 */ /* 0x000fe40000004100 */
[C---:B------:R-:W-:Y:S01]  /*a370*/  FFMA R15, R81.reuse, R90, R15 ;  /* 0x0000005a510f7223 */ /* 0x040fe2000000000f */
[C---:B------:R-:W-:Y:S01]  /*a380*/  FFMA R16, R81.reuse, R91, R16 ;  /* 0x0000005b51107223 */ /* 0x040fe20000000010 */
[----:B------:R-:W-:Y:S01]  /*a390*/  FFMA R17, R81, R92, R17 ;  /* 0x0000005c51117223 */ /* 0x000fe20000000011 */
[C---:B------:R-:W-:Y:S01]  /*a3a0*/  FMUL R18, R78.reuse, R18 ;  /* 0x000000124e127220 */ /* 0x040fe20000400000 */
[C---:B------:R-:W-:Y:S01]  /*a3b0*/  FMUL R19, R78.reuse, R19 ;  /* 0x000000134e137220 */ /* 0x040fe20000400000 */
[--C-:B------:R-:W-:Y:S01]  /*a3c0*/  HADD2.F32 R96, -RZ, R152.reuse.H0_H0 ;  /* 0x20000098ff607230 */ /* 0x100fe20000004100 */
[----:B------:R-:W-:Y:S01]  /*a3d0*/  F2FP.SATFINITE.E4M3.F32.PACK_AB_MERGE_C R14, R15, R14, RZ ;  /* 0x0000000e0f0e723e */ /* 0x000fe200048070ff */
[C---:B------:R-:W-:Y:S01]  /*a3e0*/  FFMA R18, R81.reuse, R93, R18 ;  /* 0x0000005d51127223 */ /* 0x040fe20000000012 */
[C---:B------:R-:W-:Y:S01]  /*a3f0*/  FFMA R19, R81.reuse, R94, R19 ;  /* 0x0000005e51137223 */ /* 0x040fe20000000013 */
[C---:B------:R-:W-:Y:S01]  /*a400*/  FFMA R0, R81.reuse, R95, R0 ;  /* 0x0000005f51007223 */ /* 0x040fe20000000000 */
[----:B------:R-:W-:Y:S01]  /*a410*/  FFMA R2, R81, R97, R2 ;  /* 0x0000006151027223 */ /* 0x000fe20000000002 */
[----:B------:R-:W-:Y:S02]  /*a420*/  HADD2.F32 R99, -RZ, R152.H1_H1 ;  /* 0x30000098ff637230 */ /* 0x000fe40000004100 */
[C---:B------:R-:W-:Y:S01]  /*a430*/  FMUL R3, R78.reuse, R22 ;  /* 0x000000164e037220 */ /* 0x040fe20000400000 */
[----:B------:R-:W-:Y:S01]  /*a440*/  F2FP.SATFINITE.E4M3.F32.PACK_AB_MERGE_C R18, R19, R18, RZ ;  /* 0x000000121312723e */ /* 0x000fe200048070ff */
[C---:B------:R-:W-:Y:S01]  /*a450*/  FMUL R22, R78.reuse, R29 ;  /* 0x0000001d4e167220 */ /* 0x040fe20000400000 */
[C---:B------:R-:W-:Y:S01]  /*a460*/  FMUL R29, R78.reuse, R36 ;  /* 0x000000244e1d7220 */ /* 0x040fe20000400000 */
[C---:B------:R-:W-:Y:S01]  /*a470*/  FFMA R3, R81.reuse, R96, R3 ;  /* 0x0000006051037223 */ /* 0x040fe20000000003 */
[C---:B------:R-:W-:Y:S01]  /*a480*/  FMUL R6, R78.reuse, R23 ;  /* 0x000000174e067220 */ /* 0x040fe20000400000 */
[--C-:B------:R-:W-:Y:S02]  /*a490*/  HADD2.F32 R100, -RZ, R153.reuse.H0_H0 ;  /* 0x20000099ff647230 */ /* 0x100fe40000004100 */
[C---:B------:R-:W-:Y:S01]  /*a4a0*/  FMUL R11, R78.reuse, R26 ;  /* 0x0000001a4e0b7220 */ /* 0x040fe20000400000 */
[----:B------:R-:W-:Y:S02]  /*a4b0*/  HADD2.F32 R103, -RZ, R153.H1_H1 ;  /* 0x30000099ff677230 */ /* 0x000fe40000004100 */
[C---:B------:R-:W-:Y:S01]  /*a4c0*/  FFMA R6, R81.reuse, R99, R6 ;  /* 0x0000006351067223 */ /* 0x040fe20000000006 */
[C---:B------:R-:W-:Y:S01]  /*a4d0*/  FFMA R7, R81.reuse, R98, R7 ;  /* 0x0000006251077223 */ /* 0x040fe20000000007 */
[C---:B------:R-:W-:Y:S01]  /*a4e0*/  FFMA R10, R81.reuse, R101, R10 ;  /* 0x00000065510a7223 */ /* 0x040fe2000000000a */
[C---:B------:R-:W-:Y:S01]  /*a4f0*/  FFMA R11, R81.reuse, R100, R11 ;  /* 0x00000064510b7223 */ /* 0x040fe2000000000b */
[----:B------:R-:W-:Y:S01]  /*a500*/  FMUL R26, R78, R33 ;  /* 0x000000214e1a7220 */ /* 0x000fe20000400000 */
[----:B------:R-:W-:Y:S01]  /*a510*/  F2FP.SATFINITE.E4M3.F32.PACK_AB_MERGE_C R3, R6, R3, RZ ;  /* 0x000000030603723e */ /* 0x000fe200048070ff */
[C---:B------:R-:W-:Y:S01]  /*a520*/  FMUL R33, R78.reuse, R40 ;  /* 0x000000284e217220 */ /* 0x040fe20000400000 */
        /* <DEDUP_REMOVED lines=8> */
[C---:B------:R-:W-:Y:S01]  /*a5b0*/  FMUL R30, R78.reuse, R37 ;  /* 0x000000254e1e7220 */ /* 0x040fe20000400000 */
[C---:B------:R-:W-:Y:S01]  /*a5c0*/  FMUL R37, R78.reuse, R44 ;  /* 0x0000002c4e257220 */ /* 0x040fe20000400000 */
[C---:B------:R-:W-:Y:S01]  /*a5d0*/  FMUL R24, R78.reuse, R31 ;  /* 0x0000001f4e187220 */ /* 0x040fe20000400000 */
[----:B------:R-:W-:Y:S01]  /*a5e0*/  F2FP.F16.E4M3.UNPACK_B R158, R158.H1 ;  /* 0x0000009eff9e723e */ /* 0x000fe200030006ff */
[--C-:B------:R-:W-:Y:S02]  /*a5f0*/  HADD2.F32 R108, -RZ, R155.reuse.H0_H0 ;  /* 0x2000009bff6c7230 */ /* 0x100fe40000004100 */
[----:B------:R-:W-:Y:S01]  /*a600*/  FMUL R27, R78, R34 ;  /* 0x000000224e1b7220 */ /* 0x000fe20000400000 */
[----:B------:R-:W-:Y:S02]  /*a610*/  HADD2.F32 R111, -RZ, R155.H1_H1 ;  /* 0x3000009bff6f7230 */ /* 0x000fe40000004100 */
[C---:B------:R-:W-:Y:S01]  /*a620*/  FFMA R24, R81.reuse, R107, R24 ;  /* 0x0000006b51187223 */ /* 0x040fe20000000018 */
[----:B------:R-:W-:Y:S01]  /*a630*/  F2FP.F16.E4M3.UNPACK_B R159, R159.H1 ;  /* 0x0000009fff9f723e */ /* 0x000fe200030006ff */
[C---:B------:R-:W-:Y:S01]  /*a640*/  FFMA R25, R81.reuse, R106, R25 ;  /* 0x0000006a51197223 */ /* 0x040fe20000000019 */
[C---:B------:R-:W-:Y:S01]  /*a650*/  FFMA R26, R81.reuse, R109, R26 ;  /* 0x0000006d511a7223 */ /* 0x040fe2000000001a */
[----:B------:R-:W-:Y:S01]  /*a660*/  F2FP.F16.E4M3.UNPACK_B R160, R160.H1 ;  /* 0x000000a0ffa0723e */ /* 0x000fe200030006ff */
[C---:B------:R-:W-:Y:S01]  /*a670*/  FFMA R27, R81.reuse, R108, R27 ;  /* 0x0000006c511b7223 */ /* 0x040fe2000000001b */
[----:B------:R-:W-:Y:S01]  /*a680*/  F2FP.SATFINITE.E4M3.F32.PACK_AB_MERGE_C R6, R24, R23, RZ ;  /* 0x000000171806723e */ /* 0x000fe200048070ff */
[C---:B------:R-:W-:Y:S01]  /*a690*/  FMUL R34, R78.reuse, R41 ;  /* 0x000000294e227220 */ /* 0x040fe20000400000 */
[C---:B------:R-:W-:Y:S01]  /*a6a0*/  FMUL R41, R78.reuse, R48 ;  /* 0x000000304e297220 */ /* 0x040fe20000400000 */
[----:B------:R-:W-:Y:S01]  /*a6b0*/  FMUL R28, R78, R35 ;  /* 0x000000234e1c7220 */ /* 0x000fe20000400000 */
[----:B------:R-:W-:Y:S01]  /*a6c0*/  F2FP.F16.E4M3.UNPACK_B R161, R161.H1 ;  /* 0x000000a1ffa1723e */ /* 0x000fe200030006ff */
[--C-:B------:R-:W-:Y:S01]  /*a6d0*/  HADD2.F32 R112, -RZ, R156.reuse.H0_H0 ;  /* 0x2000009cff707230 */ /* 0x100fe20000004100 */
[----:B------:R-:W-:Y:S01]  /*a6e0*/  F2FP.SATFINITE.E4M3.F32.PACK_AB_MERGE_C R6, R22, R21, R6 ;  /* 0x000000151606723e */ /* 0x000fe20004807006 */
[C---:B------:R-:W-:Y:S01]  /*a6f0*/  FFMA R28, R81.reuse, R111, R28 ;  /* 0x0000006f511c7223 */ /* 0x040fe2000000001c */
[C---:B------:R-:W-:Y:S01]  /*a700*/  FFMA R29, R81.reuse, R110, R29 ;  /* 0x0000006e511d7223 */ /* 0x040fe2000000001d */
[C---:B------:R-:W-:Y:S01]  /*a710*/  FFMA R30, R81.reuse, R113, R30 ;  /* 0x00000071511e7223 */ /* 0x040fe2000000001e */
[----:B------:R-:W-:Y:S02]  /*a720*/  HADD2.F32 R115, -RZ, R156.H1_H1 ;  /* 0x3000009cff737230 */ /* 0x000fe40000004100 */
[C---:B------:R-:W-:Y:S01]  /*a730*/  FMUL R31, R78.reuse, R38 ;  /* 0x000000264e1f7220 */ /* 0x040fe20000400000 */
[----:B------:R-:W-:Y:S01]  /*a740*/  F2FP.F16.E4M3.UNPACK_B R162, R162.H1 ;  /* 0x000000a2ffa2723e */ /* 0x000fe200030006ff */
[C---:B------:R-:W-:Y:S01]  /*a750*/  FMUL R38, R78.reuse, R45 ;  /* 0x0000002d4e267220 */ /* 0x040fe20000400000 */
[C---:B------:R-:W-:Y:S01]  /*a760*/  FMUL R45, R78.reuse, R52 ;  /* 0x000000344e2d7220 */ /* 0x040fe20000400000 */
[----:B------:R-:W-:Y:S01]  /*a770*/  F2FP.F16.E4M3.UNPACK_B R163, R163.H1 ;  /* 0x000000a3ffa3723e */ /* 0x000fe200030006ff */
[----:B------:R-:W-:Y:S01]  /*a780*/  FFMA R31, R81, R112, R31 ;  /* 0x00000070511f7223 */ /* 0x000fe2000000001f */
[----:B------:R-:W-:Y:S01]  /*a790*/  FMUL R52, R78, R59 ;  /* 0x0000003b4e347220 */ /* 0x000fe20000400000 */
[----:B------:R-:W-:Y:S01]  /*a7a0*/  IADD3 R76, PT, PT, R76, 0x1, RZ ;  /* 0x000000014c4c7810 */ /* 0x000fe20007ffe0ff */
[C---:B------:R-:W-:Y:S01]  /*a7b0*/  FMUL R59, R78.reuse, R66 ;  /* 0x000000424e3b7220 */ /* 0x040fe20000400000 */
[----:B------:R-:W-:Y:S01]  /*a7c0*/  F2FP.SATFINITE.E4M3.F32.PACK_AB_MERGE_C R66, R13, R12, R14 ;  /* 0x0000000c0d42723e */ /* 0x000fe2000480700e */
[C---:B------:R-:W-:Y:S01]  /*a7d0*/  FMUL R32, R78.reuse, R39 ;  /* 0x000000274e207220 */ /* 0x040fe20000400000 */
[--C-:B------:R-:W-:Y:S02]  /*a7e0*/  HADD2.F32 R116, -RZ, R157.reuse.H0_H0 ;  /* 0x2000009dff747230 */ /* 0x100fe40000004100 */
[C---:B------:R-:W-:Y:S01]  /*a7f0*/  FMUL R35, R78.reuse, R42 ;  /* 0x0000002a4e237220 */ /* 0x040fe20000400000 */
[----:B------:R-:W-:Y:S02]  /*a800*/  HADD2.F32 R119, -RZ, R157.H1_H1 ;  /* 0x3000009dff777230 */ /* 0x000fe40000004100 */
[C---:B------:R-:W-:Y:S01]  /*a810*/  FFMA R32, R81.reuse, R115, R32 ;  /* 0x0000007351207223 */ /* 0x040fe20000000020 */
[----:B------:R-:W-:Y:S01]  /*a820*/  FMUL R36, R78, R43 ;  /* 0x0000002b4e247220 */ /* 0x000fe20000400000 */
[C---:B------:R-:W-:Y:S01]  /*a830*/  FFMA R33, R81.reuse, R114, R33 ;  /* 0x0000007251217223 */ /* 0x040fe20000000021 */
[C---:B------:R-:W-:Y:S01]  /*a840*/  FFMA R34, R81.reuse, R117, R34 ;  /* 0x0000007551227223 */ /* 0x040fe20000000022 */
[--C-:B------:R-:W-:Y:S01]  /*a850*/  HADD2.F32 R120, -RZ, R158.reuse.H0_H0 ;  /* 0x2000009eff787230 */ /* 0x100fe20000004100 */
[----:B------:R-:W-:Y:S01]  /*a860*/  F2FP.SATFINITE.E4M3.F32.PACK_AB_MERGE_C R32, R32, R31, RZ ;  /* 0x0000001f2020723e */ /* 0x000fe200048070ff */
[C---:B------:R-:W-:Y:S01]  /*a870*/  FFMA R35, R81.reuse, R116, R35 ;  /* 0x0000007451237223 */ /* 0x040fe20000000023 */
[----:B------:R-:W-:Y:S02]  /*a880*/  HADD2.F32 R123, -RZ, R158.H1_H1 ;  /* 0x3000009eff7b7230 */ /* 0x000fe40000004100 */
[----:B------:R-:W-:Y:S01]  /*a890*/  FMUL R39, R78, R46 ;  /* 0x0000002e4e277220 */ /* 0x000fe20000400000 */
[----:B------:R-:W-:Y:S01]  /*a8a0*/  F2FP.SATFINITE.E4M3.F32.PACK_AB_MERGE_C R32, R30, R29, R32 ;  /* 0x0000001d1e20723e */ /* 0x000fe20004807020 */
[C---:B------:R-:W-:Y:S01]  /*a8b0*/  FFMA R36, R81.reuse, R119, R36 ;  /* 0x0000007751247223 */ /* 0x040fe20000000024 */
[C---:B------:R-:W-:Y:S01]  /*a8c0*/  FMUL R40, R78.reuse, R47 ;  /* 0x0000002f4e287220 */ /* 0x040fe20000400000 */
[C---:B------:R-:W-:Y:S01]  /*a8d0*/  FFMA R37, R81.reuse, R118, R37 ;  /* 0x0000007651257223 */ /* 0x040fe20000000025 */
[C---:B------:R-:W-:Y:S01]  /*a8e0*/  FFMA R38, R81.reuse, R121, R38 ;  /* 0x0000007951267223 */ /* 0x040fe20000000026 */
[C---:B------:R-:W-:Y:S01]  /*a8f0*/  FMUL R42, R78.reuse, R49 ;  /* 0x000000314e2a7220 */ /* 0x040fe20000400000 */
        /* <DEDUP_REMOVED lines=8> */
[C---:B------:R-:W-:Y:S01]  /*a980*/  FMUL R57, R78.reuse, R64 ;  /* 0x000000404e397220 */ /* 0x040fe20000400000 */
[----:B------:R-:W-:Y:S01]  /*a990*/  FFMA R42, R81, R125, R42 ;  /* 0x0000007d512a7223 */ /* 0x000fe2000000002a */
[C---:B------:R-:W-:Y:S01]  /*a9a0*/  FMUL R46, R78.reuse, R53 ;  /* 0x000000354e2e7220 */ /* 0x040fe20000400000 */
[--C-:B------:R-:W-:Y:S01]  /*a9b0*/  HADD2.F32 R128, -RZ, R160.reuse.H0_H0 ;  /* 0x200000a0ff807230 */ /* 0x100fe20000004100 */
[----:B------:R-:W-:Y:S01]  /*a9c0*/  F2FP.SATFINITE.E4M3.F32.PACK_AB_MERGE_C R64, R5, R4, R86 ;  /* 0x000000040540723e */ /* 0x000fe20004807056 */
[C---:B------:R-:W-:Y:S01]  /*a9d0*/  FMUL R51, R78.reuse, R58 ;  /* 0x0000003a4e337220 */ /* 0x040fe20000400000 */
[C---:B------:R-:W-:Y:S01]  /*a9e0*/  FMUL R53, R78.reuse, R60 ;  /* 0x0000003c4e357220 */ /* 0x040fe20000400000 */
[C---:B------:R-:W-:Y:S01]  /*a9f0*/  FFMA R43, R81.reuse, R124, R43 ;  /* 0x0000007c512b7223 */ /* 0x040fe2000000002b */
[----:B------:R-:W-:Y:S02]  /*aa00*/  HADD2.F32 R131, -RZ, R160.H1_H1 ;  /* 0x300000a0ff837230 */ /* 0x000fe40000004100 */
[C---:B------:R-:W-:Y:S01]  /*aa10*/  FMUL R47, R78.reuse, R54 ;  /* 0x000000364e2f7220 */ /* 0x040fe20000400000 */
[C---:B------:R-:W-:Y:S01]  /*aa20*/  FMUL R58, R78.reuse, R65 ;  /* 0x000000414e3a7220 */ /* 0x040fe20000400000 */
[----:B------:R-:W-:Y:S01]  /*aa30*/  FMUL R60, R78, R67 ;  /* 0x000000434e3c7220 */ /* 0x000fe20000400000 */
[----:B------:R-:W-:Y:S01]  /*aa40*/  F2FP.SATFINITE.E4M3.F32.PACK_AB_MERGE_C R5, R20, R11, RZ ;  /* 0x0000000b1405723e */ /* 0x000fe200048070ff */
[----:B------:R-:W-:Y:S01]  /*aa50*/  FFMA R44, R81, R127, R44 ;  /* 0x0000007f512c7223 */ /* 0x000fe2000000002c */
[C---:B------:R-:W-:Y:S01]  /*aa60*/  FMUL R48, R78.reuse, R55 ;  /* 0x000000374e307220 */ /* 0x040fe20000400000 */
[----:B------:R-:W-:Y:S01]  /*aa70*/  F2FP.SATFINITE.E4M3.F32.PACK_AB_MERGE_C R65, R9, R8, R138 ;  /* 0x000000080941723e */ /* 0x000fe2000480708a */
[----:B------:R-:W-:Y:S01]  /*aa80*/  FFMA R45, R81, R126, R45 ;  /* 0x0000007e512d7223 */ /* 0x000fe2000000002d */
[----:B------:R-:W-:Y:S01]  /*aa90*/  F2FP.SATFINITE.E4M3.F32.PACK_AB_MERGE_C R67, R17, R16, R18 ;  /* 0x000000101143723e */ /* 0x000fe20004807012 */
[----:B------:R-:W-:Y:S01]  /*aaa0*/  FMUL R49, R78, R56 ;  /* 0x000000384e317220 */ /* 0x000fe20000400000 */
[C---:B------:R-:W-:Y:S01]  /*aab0*/  FFMA R46, R81.reuse, R129, R46 ;  /* 0x00000081512e7223 */ /* 0x040fe2000000002e */
[--C-:B------:R-:W-:Y:S02]  /*aac0*/  HADD2.F32 R132, -RZ, R161.reuse.H0_H0 ;  /* 0x200000a1ff847230 */ /* 0x100fe40000004100 */
[C---:B------:R-:W-:Y:S01]  /*aad0*/  FFMA R47, R81.reuse, R128, R47 ;  /* 0x00000080512f7223 */ /* 0x040fe2000000002f */
[----:B------:R1:W-:Y:S01]  /*aae0*/  STS.128 [R172+UR49+0xa200], R64 ;  /* 0x00a20040ac007988 */ /* 0x0003e20008000c31 */
[----:B------:R-:W-:Y:S01]  /*aaf0*/  HADD2.F32 R135, -RZ, R161.H1_H1 ;  /* 0x300000a1ff877230 */ /* 0x000fe20000004100 */
[----:B------:R-:W-:Y:S01]  /*ab00*/  F2FP.SATFINITE.E4M3.F32.PACK_AB_MERGE_C R5, R10, R7, R5 ;  /* 0x000000070a05723e */ /* 0x000fe20004807005 */
[C---:B------:R-:W-:Y:S01]  /*ab10*/  FFMA R48, R81.reuse, R131, R48 ;  /* 0x0000008351307223 */ /* 0x040fe20000000030 */
[----:B------:R-:W-:Y:S01]  /*ab20*/  F2FP.SATFINITE.E4M3.F32.PACK_AB_MERGE_C R7, R28, R27, RZ ;  /* 0x0000001b1c07723e */ /* 0x000fe200048070ff */
        /* <DEDUP_REMOVED lines=8> */
[----:B------:R-:W-:Y:S01]  /*abb0*/  FMUL R56, R78, R63 ;  /* 0x0000003f4e387220 */ /* 0x000fe20000400000 */
[----:B------:R-:W-:Y:S01]  /*abc0*/  F2FP.SATFINITE.E4M3.F32.PACK_AB_MERGE_C R4, R2, R0, R3 ;  /* 0x000000000204723e */ /* 0x000fe20004807003 */
[C---:B------:R-:W-:Y:S01]  /*abd0*/  FFMA R53, R81.reuse, R134, R53 ;  /* 0x0000008651357223 */ /* 0x040fe20000000035 */
[----:B------:R-:W-:Y:S01]  /*abe0*/  F2FP.SATFINITE.E4M3.F32.PACK_AB_MERGE_C R7, R26, R25, R7 ;  /* 0x000000191a07723e */ /* 0x000fe20004807007 */
[C---:B------:R-:W-:Y:S01]  /*abf0*/  FFMA R54, R81.reuse, R137, R54 ;  /* 0x0000008951367223 */ /* 0x040fe20000000036 */
[--C-:B------:R-:W-:Y:S02]  /*ac00*/  HADD2.F32 R84, -RZ, R163.reuse.H0_H0 ;  /* 0x200000a3ff547230 */ /* 0x100fe40000004100 */
[C---:B------:R-:W-:Y:S01]  /*ac10*/  FFMA R55, R81.reuse, R136, R55 ;  /* 0x0000008851377223 */ /* 0x040fe20000000037 */
[----:B------:R-:W-:Y:S01]  /*ac20*/  HADD2.F32 R85, -RZ, R163.H1_H1 ;  /* 0x300000a3ff557230 */ /* 0x000fe20000004100 */
[----:B------:R1:W-:Y:S01]  /*ac30*/  STS.128 [R192+0xa010], R4 ;  /* 0x00a01004c0007388 */ /* 0x0003e20000000c00 */
[----:B------:R-:W-:Y:S01]  /*ac40*/  F2FP.SATFINITE.E4M3.F32.PACK_AB_MERGE_C R35, R36, R35, RZ ;  /* 0x000000232423723e */ /* 0x000fe200048070ff */
[C---:B------:R-:W-:Y:S01]  /*ac50*/  FFMA R56, R81.reuse, R139, R56 ;  /* 0x0000008b51387223 */ /* 0x040fe20000000038 */
[----:B------:R-:W-:Y:S01]  /*ac60*/  F2FP.SATFINITE.E4M3.F32.PACK_AB_MERGE_C R39, R40, R39, RZ ;  /* 0x000000272827723e */ /* 0x000fe200048070ff */
[C---:B------:R-:W-:Y:S01]  /*ac70*/  FFMA R57, R81.reuse, R82, R57 ;  /* 0x0000005251397223 */ /* 0x040fe20000000039 */
[----:B------:R-:W-:Y:S01]  /*ac80*/  F2FP.SATFINITE.E4M3.F32.PACK_AB_MERGE_C R43, R44, R43, RZ ;  /* 0x0000002b2c2b723e */ /* 0x000fe200048070ff */
[C---:B------:R-:W-:Y:S01]  /*ac90*/  FFMA R58, R81.reuse, R83, R58 ;  /* 0x00000053513a7223 */ /* 0x040fe2000000003a */
[C---:B------:R-:W-:Y:S01]  /*aca0*/  FFMA R59, R81.reuse, R84, R59 ;  /* 0x00000054513b7223 */ /* 0x040fe2000000003b */
[----:B------:R-:W-:Y:S01]  /*acb0*/  F2FP.SATFINITE.E4M3.F32.PACK_AB_MERGE_C R33, R34, R33, R35 ;  /* 0x000000212221723e */ /* 0x000fe20004807023 */
        /* <DEDUP_REMOVED lines=11> */
[----:B------:R-:W-:Y:S05]  /*ad70*/  F2FP.SATFINITE.E4M3.F32.PACK_AB_MERGE_C R51, R58, R57, R59 ;  /* 0x000000393a33723e */ /* 0x000fea000480703b */
        /* <DEDUP_REMOVED lines=18> */
.L_x_125:
[----:B------:R-:W-:Y:S05]  /*aea0*/  BSYNC.RECONVERGENT B0 ;  /* 0x0000000000007941 */ /* 0x000fea0003800200 */
.L_x_124:
[----:B------:R-:W-:Y:S01]  /*aeb0*/  BAR.SYNC.DEFER_BLOCKING 0x1, 0x80 ;  /* 0x0042000000007b1d */ /* 0x000fe20000010000 */
[----:B------:R-:W-:Y:S01]  /*aec0*/  ISETP.NE.AND P2, PT, R190, RZ, PT ;  /* 0x000000ffbe00720c */ /* 0x000fe20003f45270 */
[----:B------:R-:W-:Y:S01]  /*aed0*/  IMAD.IADD R20, R75, 0x1, R147 ;  /* 0x000000014b147824 */ /* 0x000fe200078e0293 */
[----:B------:R-:W-:Y:S01]  /*aee0*/  ISETP.NE.AND P0, PT, R191, 0x2, PT ;  /* 0x00000002bf00780c */ /* 0x000fe20003f05270 */
[----:B------:R-:W-:Y:S01]  /*aef0*/  IMAD.IADD R21, R77, 0x1, R170 ;  /* 0x000000014d157824 */ /* 0x000fe200078e02aa */
[----:B------:R-:W-:Y:S02]  /*af00*/  ISETP.NE.AND P1, PT, R76, 0x2, PT ;  /* 0x000000024c00780c */ /* 0x000fe40003f25270 */
[----:B------:R-:W-:Y:S02]  /*af10*/  SEL R3, RZ, 0x1, P0 ;  /* 0x00000001ff037807 */ /* 0x000fe40000000000 */
[----:B------:R-:W-:Y:S02]  /*af20*/  SEL R0, RZ, 0x1, P1 ;  /* 0x00000001ff007807 */ /* 0x000fe40000800000 */
[----:B------:R-:W-:Y:S02]  /*af30*/  LOP3.LUT R182, R182, R3, RZ, 0x3c, !PT ;  /* 0x00000003b6b67212 */ /* 0x000fe400078e3cff */
[----:B------:R-:W-:Y:S02]  /*af40*/  LOP3.LUT R183, R183, R0, RZ, 0x3c, !PT ;  /* 0x00000000b7b77212 */ /* 0x000fe400078e3cff */
[----:B------:R-:W-:Y:S02]  /*af50*/  @P2 R2UR UR36, R179 ;  /* 0x00000000b32422ca */ /* 0x000fe400000e0000 */
[----:B------:R-:W-:Y:S02]  /*af60*/  SEL R191, R191, RZ, P0 ;  /* 0x000000ffbfbf7207 */ /* 0x000fe40000000000 */
[----:B------:R-:W-:Y:S01]  /*af70*/  SEL R76, R76, RZ, P1 ;  /* 0x000000ff4c4c7207 */ /* 0x000fe20000800000 */
[----:B------:R-:W-:Y:S10]  /*af80*/  @P2 BRA `(.L_x_126) ;  /* 0xffffff9800d82947 */ /* 0x000ff4000383ffff */
[----:B------:R-:W-:Y:S05]  /*af90*/  EXIT ;  /* 0x000000000000794d */ /* 0x000fea0003800000 */
.L_x_19:
[----:B--2---:R2:W1:Y:S02]  /*afa0*/  SYNCS.PHASECHK.TRANS64.TRYWAIT P0, [R3+URZ+0xf0], R2 ;  /* 0x0000f002030075a7 */ /* 0x00446400080011ff */
[----:B-1----:R-:W-:Y:S05]  /*afb0*/  @!P0 NANOSLEEP.SYNCS 0x989680 ;  /* 0x009896800000895d */ /* 0x002fea0003900000 */
[----:B------:R-:W1:Y:S02]  /*afc0*/  @!P0 SYNCS.PHASECHK.TRANS64 P0, [R3+URZ+0xf0], R2 ;  /* 0x0000f002030085a7 */ /* 0x000e6400080010ff */
[----:B-1----:R-:W-:Y:S05]  /*afd0*/  @!P0 BRA `(.L_x_19) ;  /* 0xfffffffc00f08947 */ /* 0x002fea000383ffff */
[----:B------:R-:W-:Y:S05]  /*afe0*/  BRA `(.L_x_127) ;  /* 0xffffff6400747947 */ /* 0x000fea000383ffff */
.L_x_22:
[----:B-1----:R-:W-:-:S07]  /*aff0*/  MOV R2, UR33 ;  /* 0x0000002100027c02 */ /* 0x002fce0008000f00 */
.L_x_128:
[----:B-1----:R1:W2:Y:S02]  /*b000*/  SYNCS.PHASECHK.TRANS64.TRYWAIT P0, [R2+URZ+0x28], R5 ;  /* 0x00002805020075a7 */ /* 0x0022a400080011ff */
[----:B--2---:R-:W-:Y:S05]  /*b010*/  @!P0 NANOSLEEP.SYNCS 0x989680 ;  /* 0x009896800000895d */ /* 0x004fea0003900000 */
[----:B------:R-:W2:Y:S02]  /*b020*/  @!P0 SYNCS.PHASECHK.TRANS64 P0, [R2+URZ+0x28], R5 ;  /* 0x00002805020085a7 */ /* 0x000ea400080010ff */
[----:B--2---:R-:W-:Y:S05]  /*b030*/  @!P0 BRA `(.L_x_128) ;  /* 0xfffffffc00f08947 */ /* 0x004fea000383ffff */
[----:B------:R-:W-:Y:S05]  /*b040*/  BRA `(.L_x_21) ;  /* 0xffffff6400c47947 */ /* 0x000fea000383ffff */
.L_x_28:
[----:B-1----:R-:W-:-:S07]  /*b050*/  MOV R2, UR17 ;  /* 0x0000001100027c02 */ /* 0x002fce0008000f00 */
.L_x_129:
[----:B-1----:R1:W2:Y:S02]  /*b060*/  SYNCS.PHASECHK.TRANS64.TRYWAIT P0, [R2+URZ+0x28], R5 ;  /* 0x00002805020075a7 */ /* 0x0022a400080011ff */
[----:B--2---:R-:W-:Y:S05]  /*b070*/  @!P0 NANOSLEEP.SYNCS 0x989680 ;  /* 0x009896800000895d */ /* 0x004fea0003900000 */
[----:B------:R-:W2:Y:S02]  /*b080*/  @!P0 SYNCS.PHASECHK.TRANS64 P0, [R2+URZ+0x28], R5 ;  /* 0x00002805020085a7 */ /* 0x000ea400080010ff */
[----:B--2---:R-:W-:Y:S05]  /*b090*/  @!P0 BRA `(.L_x_129) ;  /* 0xfffffffc00f08947 */ /* 0x004fea000383ffff */
[----:B------:R-:W-:Y:S05]  /*b0a0*/  BRA `(.L_x_27) ;  /* 0xffffff68006c7947 */ /* 0x000fea000383ffff */
.L_x_32:
[----:B-1----:R1:W2:Y:S02]  /*b0b0*/  SYNCS.PHASECHK.TRANS64.TRYWAIT P0, [R2+URZ+0xa0], R3 ;  /* 0x0000a003020075a7 */ /* 0x0022a400080011ff */
[----:B--2---:R-:W-:Y:S05]  /*b0c0*/  @!P0 NANOSLEEP.SYNCS 0x989680 ;  /* 0x009896800000895d */ /* 0x004fea0003900000 */
[----:B------:R-:W2:Y:S02]  /*b0d0*/  @!P0 SYNCS.PHASECHK.TRANS64 P0, [R2+URZ+0xa0], R3 ;  /* 0x0000a003020085a7 */ /* 0x000ea400080010ff */
[----:B--2---:R-:W-:Y:S05]  /*b0e0*/  @!P0 BRA `(.L_x_32) ;  /* 0xfffffffc00f08947 */ /* 0x004fea000383ffff */
[----:B------:R-:W-:Y:S05]  /*b0f0*/  BRA `(.L_x_130) ;  /* 0xffffff6800fc7947 */ /* 0x000fea000383ffff */
.L_x_36:
[----:B----4-:R-:W-:-:S07]  /*b100*/  MOV R0, UR5 ;  /* 0x0000000500007c02 */ /* 0x010fce0008000f00 */
.L_x_131:
[----:B-1----:R1:W2:Y:S02]  /*b110*/  SYNCS.PHASECHK.TRANS64.TRYWAIT P0, [R0+URZ], R3 ;  /* 0x00000003000075a7 */ /* 0x0022a400080011ff */
[----:B--2---:R-:W-:Y:S05]  /*b120*/  @!P0 NANOSLEEP.SYNCS 0x989680 ;  /* 0x009896800000895d */ /* 0x004fea0003900000 */
[----:B------:R-:W2:Y:S02]  /*b130*/  @!P0 SYNCS.PHASECHK.TRANS64 P0, [R0+URZ], R3 ;  /* 0x00000003000085a7 */ /* 0x000ea400080010ff */
[----:B--2---:R-:W-:Y:S05]  /*b140*/  @!P0 BRA `(.L_x_131) ;  /* 0xfffffffc00f08947 */ /* 0x004fea000383ffff */
[----:B------:R-:W-:Y:S05]  /*b150*/  BRA `(.L_x_132) ;  /* 0xffffff70006c7947 */ /* 0x000fea000383ffff */
.L_x_37:
[----:B----4-:R-:W-:-:S07]  /*b160*/  MOV R0, UR5 ;  /* 0x0000000500007c02 */ /* 0x010fce0008000f00 */
.L_x_133:
[----:B-1----:R1:W2:Y:S02]  /*b170*/  SYNCS.PHASECHK.TRANS64.TRYWAIT P0, [R0+URZ], R3 ;  /* 0x00000003000075a7 */ /* 0x0022a400080011ff */
[----:B--2---:R-:W-:Y:S05]  /*b180*/  @!P0 NANOSLEEP.SYNCS 0x989680 ;  /* 0x009896800000895d */ /* 0x004fea0003900000 */
[----:B------:R-:W2:Y:S02]  /*b190*/  @!P0 SYNCS.PHASECHK.TRANS64 P0, [R0+URZ], R3 ;  /* 0x00000003000085a7 */ /* 0x000ea400080010ff */
[----:B--2---:R-:W-:Y:S05]  /*b1a0*/  @!P0 BRA `(.L_x_133) ;  /* 0xfffffffc00f08947 */ /* 0x004fea000383ffff */
[----:B------:R-:W-:Y:S05]  /*b1b0*/  BRA `(.L_x_134) ;  /* 0xffffff7000787947 */ /* 0x000fea000383ffff */
.L_x_38:
[----:B----4-:R-:W-:-:S07]  /*b1c0*/  MOV R0, UR5 ;  /* 0x0000000500007c02 */ /* 0x010fce0008000f00 */
.L_x_135:
[----:B-1----:R1:W2:Y:S02]  /*b1d0*/  SYNCS.PHASECHK.TRANS64.TRYWAIT P0, [R0+URZ], R3 ;  /* 0x00000003000075a7 */ /* 0x0022a400080011ff */
[----:B--2---:R-:W-:Y:S05]  /*b1e0*/  @!P0 NANOSLEEP.SYNCS 0x989680 ;  /* 0x009896800000895d */ /* 0x004fea0003900000 */
[----:B------:R-:W2:Y:S02]  /*b1f0*/  @!P0 SYNCS.PHASECHK.TRANS64 P0, [R0+URZ], R3 ;  /* 0x00000003000085a7 */ /* 0x000ea400080010ff */
[----:B--2---:R-:W-:Y:S05]  /*b200*/  @!P0 BRA `(.L_x_135) ;  /* 0xfffffffc00f08947 */ /* 0x004fea000383ffff */
[----:B------:R-:W-:Y:S05]  /*b210*/  BRA `(.L_x_136) ;  /* 0xffffff7000847947 */ /* 0x000fea000383ffff */
.L_x_39:
[----:B----4-:R-:W-:-:S07]  /*b220*/  MOV R0, UR5 ;  /* 0x0000000500007c02 */ /* 0x010fce0008000f00 */
.L_x_137:
[----:B-1----:R1:W2:Y:S02]  /*b230*/  SYNCS.PHASECHK.TRANS64.TRYWAIT P0, [R0+URZ], R3 ;  /* 0x00000003000075a7 */ /* 0x0022a400080011ff */
[----:B--2---:R-:W-:Y:S05]  /*b240*/  @!P0 NANOSLEEP.SYNCS 0x989680 ;  /* 0x009896800000895d */ /* 0x004fea0003900000 */
[----:B------:R-:W2:Y:S02]  /*b250*/  @!P0 SYNCS.PHASECHK.TRANS64 P0, [R0+URZ], R3 ;  /* 0x00000003000085a7 */ /* 0x000ea400080010ff */
[----:B--2---:R-:W-:Y:S05]  /*b260*/  @!P0 BRA `(.L_x_137) ;  /* 0xfffffffc00f08947 */ /* 0x004fea000383ffff */
[----:B------:R-:W-:Y:S05]  /*b270*/  BRA `(.L_x_138) ;  /* 0xffffff7000907947 */ /* 0x000fea000383ffff */
.L_x_42:
[----:B-1----:R1:W2:Y:S02]  /*b280*/  SYNCS.PHASECHK.TRANS64.TRYWAIT P0, [R0+URZ+0xe0], R5 ;  /* 0x0000e005000075a7 */ /* 0x0022a400080011ff */
[----:B--2---:R-:W-:Y:S05]  /*b290*/  @!P0 NANOSLEEP.SYNCS 0x989680 ;  /* 0x009896800000895d */ /* 0x004fea0003900000 */
[----:B------:R-:W2:Y:S02]  /*b2a0*/  @!P0 SYNCS.PHASECHK.TRANS64 P0, [R0+URZ+0xe0], R5 ;  /* 0x0000e005000085a7 */ /* 0x000ea400080010ff */
[----:B--2---:R-:W-:Y:S05]  /*b2b0*/  @!P0 BRA `(.L_x_42) ;  /* 0xfffffffc00f08947 */ /* 0x004fea000383ffff */
[----:B------:R-:W-:Y:S05]  /*b2c0*/  BRA `(.L_x_139) ;  /* 0xffffff7000ec7947 */ /* 0x000fea000383ffff */
.L_x_43:
[----:B------:R-:W-:-:S07]  /*b2d0*/  MOV R0, UR5 ;  /* 0x0000000500007c02 */ /* 0x000fce0008000f00 */
.L_x_140:
[----:B-1----:R1:W2:Y:S02]  /*b2e0*/  SYNCS.PHASECHK.TRANS64.TRYWAIT P0, [R0+URZ+0xb0], R5 ;  /* 0x0000b005000075a7 */ /* 0x0022a400080011ff */
[----:B--2---:R-:W-:Y:S05]  /*b2f0*/  @!P0 NANOSLEEP.SYNCS 0x989680 ;  /* 0x009896800000895d */ /* 0x004fea0003900000 */
[----:B------:R-:W2:Y:S02]  /*b300*/  @!P0 SYNCS.PHASECHK.TRANS64 P0, [R0+URZ+0xb0], R5 ;  /* 0x0000b005000085a7 */ /* 0x000ea400080010ff */
[----:B--2---:R-:W-:Y:S05]  /*b310*/  @!P0 BRA `(.L_x_140) ;  /* 0xfffffffc00f08947 */ /* 0x004fea000383ffff */
[----:B------:R-:W-:Y:S05]  /*b320*/  BRA `(.L_x_141) ;  /* 0xffffff7000fc7947 */ /* 0x000fea000383ffff */
.L_x_44:
[----:B-1----:R1:W2:Y:S02]  /*b330*/  SYNCS.PHASECHK.TRANS64.TRYWAIT P1, [R0+URZ+0xa0], R5 ;  /* 0x0000a005000075a7 */ /* 0x0022a400080211ff */
[----:B--2---:R-:W-:Y:S05]  /*b340*/  @!P1 NANOSLEEP.SYNCS 0x989680 ;  /* 0x009896800000995d */ /* 0x004fea0003900000 */
[----:B------:R-:W2:Y:S02]  /*b350*/  @!P1 SYNCS.PHASECHK.TRANS64 P1, [R0+URZ+0xa0], R5 ;  /* 0x0000a005000095a7 */ /* 0x000ea400080210ff */
[----:B--2---:R-:W-:Y:S05]  /*b360*/  @!P1 BRA `(.L_x_44) ;  /* 0xfffffffc00f09947 */ /* 0x004fea000383ffff */
[----:B------:R-:W-:Y:S05]  /*b370*/  BRA `(.L_x_142) ;  /* 0xffffff74002c7947 */ /* 0x000fea000383ffff */
.L_x_47:
[----:B------:R-:W-:-:S07]  /*b380*/  MOV R0, UR5 ;  /* 0x0000000500007c02 */ /* 0x000fce0008000f00 */
.L_x_143:
[----:B-1----:R1:W2:Y:S02]  /*b390*/  SYNCS.PHASECHK.TRANS64.TRYWAIT P0, [R0+URZ+0xb0], R3 ;  /* 0x0000b003000075a7 */ /* 0x0022a400080011ff */
[----:B--2---:R-:W-:Y:S05]  /*b3a0*/  @!P0 NANOSLEEP.SYNCS 0x989680 ;  /* 0x009896800000895d */ /* 0x004fea0003900000 */
[----:B------:R-:W2:Y:S02]  /*b3b0*/  @!P0 SYNCS.PHASECHK.TRANS64 P0, [R0+URZ+0xb0], R3 ;  /* 0x0000b003000085a7 */ /* 0x000ea400080010ff */
[----:B--2---:R-:W-:Y:S05]  /*b3c0*/  @!P0 BRA `(.L_x_143) ;  /* 0xfffffffc00f08947 */ /* 0x004fea000383ffff */
[----:B------:R-:W-:Y:S05]  /*b3d0*/  BRA `(.L_x_46) ;  /* 0xffffff7400807947 */ /* 0x000fea000383ffff */
.L_x_54:
[----:B-1----:R1:W2:Y:S02]  /*b3e0*/  SYNCS.PHASECHK.TRANS64.TRYWAIT P1, [R0+URZ+0xa0], R5 ;  /* 0x0000a005000075a7 */ /* 0x0022a400080211ff */
[----:B--2---:R-:W-:Y:S05]  /*b3f0*/  @!P1 NANOSLEEP.SYNCS 0x989680 ;  /* 0x009896800000995d */ /* 0x004fea0003900000 */
[----:B------:R-:W2:Y:S02]  /*b400*/  @!P1 SYNCS.PHASECHK.TRANS64 P1, [R0+URZ+0xa0], R5 ;  /* 0x0000a005000095a7 */ /* 0x000ea400080210ff */
[----:B--2---:R-:W-:Y:S05]  /*b410*/  @!P1 BRA `(.L_x_54) ;  /* 0xfffffffc00f09947 */ /* 0x004fea000383ffff */
[----:B------:R-:W-:Y:S05]  /*b420*/  BRA `(.L_x_144) ;  /* 0xffffff7800e07947 */ /* 0x000fea000383ffff */
.L_x_55:
[----:B------:R-:W-:-:S07]  /*b430*/  MOV R3, UR8 ;  /* 0x0000000800037c02 */ /* 0x000fce0008000f00 */
.L_x_145:
[----:B-1----:R1:W2:Y:S02]  /*b440*/  SYNCS.PHASECHK.TRANS64.TRYWAIT P0, [R3+URZ+0xd0], R0 ;  /* 0x0000d000030075a7 */ /* 0x0022a400080011ff */
[----:B--2---:R-:W-:Y:S05]  /*b450*/  @!P0 NANOSLEEP.SYNCS 0x989680 ;  /* 0x009896800000895d */ /* 0x004fea0003900000 */
[----:B------:R-:W2:Y:S02]  /*b460*/  @!P0 SYNCS.PHASECHK.TRANS64 P0, [R3+URZ+0xd0], R0 ;  /* 0x0000d000030085a7 */ /* 0x000ea400080010ff */
[----:B--2---:R-:W-:Y:S05]  /*b470*/  @!P0 BRA `(.L_x_145) ;  /* 0xfffffffc00f08947 */ /* 0x004fea000383ffff */
[----:B------:R-:W-:Y:S05]  /*b480*/  BRA `(.L_x_146) ;  /* 0xffffff7c00187947 */ /* 0x000fea000383ffff */
.L_x_58:
[----:B------:R-:W-:Y:S07]  /*b490*/  MOV R0, UR7 ;  /* 0x0000000700007c02 */ /* 0x000fee0008000f00 */
.L_x_147:
[----:B-1----:R1:W2:Y:S02]  /*b4a0*/  SYNCS.PHASECHK.TRANS64.TRYWAIT P0, [R0+URZ], R3 ;  /* 0x00000003000075a7 */ /* 0x0022a400080011ff */
[----:B--2---:R-:W-:Y:S05]  /*b4b0*/  @!P0 NANOSLEEP.SYNCS 0x989680 ;  /* 0x009896800000895d */ /* 0x004fea0003900000 */
[----:B------:R-:W2:Y:S02]  /*b4c0*/  @!P0 SYNCS.PHASECHK.TRANS64 P0, [R0+URZ], R3 ;  /* 0x00000003000085a7 */ /* 0x000ea400080010ff */
[----:B--2---:R-:W-:Y:S05]  /*b4d0*/  @!P0 BRA `(.L_x_147) ;  /* 0xfffffffc00f08947 */ /* 0x004fea000383ffff */
[----:B------:R-:W-:Y:S05]  /*b4e0*/  BRA `(.L_x_57) ;  /* 0xffffff7c00347947 */ /* 0x000fea000383ffff */
.L_x_61:
[----:B------:R-:W-:-:S07]  /*b4f0*/  MOV R0, UR5 ;  /* 0x0000000500007c02 */ /* 0x000fce0008000f00 */
.L_x_148:
[----:B--2---:R2:W3:Y:S02]  /*b500*/  SYNCS.PHASECHK.TRANS64.TRYWAIT P0, [R0+URZ], R3 ;  /* 0x00000003000075a7 */ /* 0x0044e400080011ff */
[----:B---3--:R-:W-:Y:S05]  /*b510*/  @!P0 NANOSLEEP.SYNCS 0x989680 ;  /* 0x009896800000895d */ /* 0x008fea0003900000 */
[----:B------:R-:W3:Y:S02]  /*b520*/  @!P0 SYNCS.PHASECHK.TRANS64 P0, [R0+URZ], R3 ;  /* 0x00000003000085a7 */ /* 0x000ee400080010ff */
[----:B---3--:R-:W-:Y:S05]  /*b530*/  @!P0 BRA `(.L_x_148) ;  /* 0xfffffffc00f08947 */ /* 0x008fea000383ffff */
[----:B------:R-:W-:Y:S05]  /*b540*/  BRA `(.L_x_149) ;  /* 0xffffff7c00e87947 */ /* 0x000fea000383ffff */
.L_x_62:
[----:B------:R-:W-:-:S07]  /*b550*/  MOV R0, UR7 ;  /* 0x0000000700007c02 */ /* 0x000fce0008000f00 */
.L_x_150:
[----:B--2---:R2:W3:Y:S02]  /*b560*/  SYNCS.PHASECHK.TRANS64.TRYWAIT P0, [R0+URZ], R3 ;  /* 0x00000003000075a7 */ /* 0x0044e400080011ff */
[----:B---3--:R-:W-:Y:S05]  /*b570*/  @!P0 NANOSLEEP.SYNCS 0x989680 ;  /* 0x009896800000895d */ /* 0x008fea0003900000 */
[----:B------:R-:W3:Y:S02]  /*b580*/  @!P0 SYNCS.PHASECHK.TRANS64 P0, [R0+URZ], R3 ;  /* 0x00000003000085a7 */ /* 0x000ee400080010ff */
[----:B---3--:R-:W-:Y:S05]  /*b590*/  @!P0 BRA `(.L_x_150) ;  /* 0xfffffffc00f08947 */ /* 0x008fea000383ffff */
[----:B------:R-:W-:Y:S05]  /*b5a0*/  BRA `(.L_x_151) ;  /* 0xffffff7c00f47947 */ /* 0x000fea000383ffff */
.L_x_67:
[----:B--2---:R2:W3:Y:S02]  /*b5b0*/  SYNCS.PHASECHK.TRANS64.TRYWAIT P0, [R0+URZ+0xa0], R3 ;  /* 0x0000a003000075a7 */ /* 0x0044e400080011ff */
[----:B---3--:R-:W-:Y:S05]  /*b5c0*/  @!P0 NANOSLEEP.SYNCS 0x989680 ;  /* 0x009896800000895d */ /* 0x008fea0003900000 */
[----:B------:R-:W3:Y:S02]  /*b5d0*/  @!P0 SYNCS.PHASECHK.TRANS64 P0, [R0+URZ+0xa0], R3 ;  /* 0x0000a003000085a7 */ /* 0x000ee400080010ff */
[----:B---3--:R-:W-:Y:S05]  /*b5e0*/  @!P0 BRA `(.L_x_67) ;  /* 0xfffffffc00f08947 */ /* 0x008fea000383ffff */
[----:B------:R-:W-:Y:S05]  /*b5f0*/  BRA `(.L_x_152) ;  /* 0xffffff8400007947 */ /* 0x000fea000383ffff */
.L_x_70:
[----:B------:R-:W-:Y:S07]  /*b600*/  MOV R0, UR7 ;  /* 0x0000000700007c02 */ /* 0x000fee0008000f00 */
.L_x_153:
[----:B--2---:R2:W3:Y:S02]  /*b610*/  SYNCS.PHASECHK.TRANS64.TRYWAIT P0, [R0+URZ+0x98], R3 ;  /* 0x00009803000075a7 */ /* 0x0044e400080011ff */
[----:B---3--:R-:W-:Y:S05]  /*b620*/  @!P0 NANOSLEEP.SYNCS 0x989680 ;  /* 0x009896800000895d */ /* 0x008fea0003900000 */
[----:B------:R-:W3:Y:S02]  /*b630*/  @!P0 SYNCS.PHASECHK.TRANS64 P0, [R0+URZ+0x98], R3 ;  /* 0x00009803000085a7 */ /* 0x000ee400080010ff */
[----:B---3--:R-:W-:Y:S05]  /*b640*/  @!P0 BRA `(.L_x_153) ;  /* 0xfffffffc00f08947 */ /* 0x008fea000383ffff */
[----:B------:R-:W-:Y:S05]  /*b650*/  BRA `(.L_x_69) ;  /* 0xffffff8400e07947 */ /* 0x000fea000383ffff */
.L_x_73:
[----:B------:R-:W-:Y:S07]  /*b660*/  MOV R3, UR7 ;  /* 0x0000000700037c02 */ /* 0x000fee0008000f00 */
.L_x_154:
[----:B-1----:R1:W2:Y:S02]  /*b670*/  SYNCS.PHASECHK.TRANS64.TRYWAIT P0, [R3+URZ+0x70], R12 ;  /* 0x0000700c030075a7 */ /* 0x0022a400080011ff */
[----:B--2---:R-:W-:Y:S05]  /*b680*/  @!P0 NANOSLEEP.SYNCS 0x989680 ;  /* 0x009896800000895d */ /* 0x004fea0003900000 */
[----:B------:R-:W2:Y:S02]  /*b690*/  @!P0 SYNCS.PHASECHK.TRANS64 P0, [R3+URZ+0x70], R12 ;  /* 0x0000700c030085a7 */ /* 0x000ea400080010ff */
[----:B--2---:R-:W-:Y:S05]  /*b6a0*/  @!P0 BRA `(.L_x_154) ;  /* 0xfffffffc00f08947 */ /* 0x004fea000383ffff */
[----:B------:R-:W-:Y:S05]  /*b6b0*/  BRA `(.L_x_155) ;  /* 0xffffff8800587947 */ /* 0x000fea000383ffff */
.L_x_74:
[----:B-1----:R-:W-:Y:S07]  /*b6c0*/  MOV R3, UR7 ;  /* 0x0000000700037c02 */ /* 0x002fee0008000f00 */
.L_x_156:
[----:B-1----:R1:W2:Y:S02]  /*b6d0*/  SYNCS.PHASECHK.TRANS64.TRYWAIT P0, [R3+URZ+0x78], R12 ;  /* 0x0000780c030075a7 */ /* 0x0022a400080011ff */
[----:B--2---:R-:W-:Y:S05]  /*b6e0*/  @!P0 NANOSLEEP.SYNCS 0x989680 ;  /* 0x009896800000895d */ /* 0x004fea0003900000 */
[----:B------:R-:W2:Y:S02]  /*b6f0*/  @!P0 SYNCS.PHASECHK.TRANS64 P0, [R3+URZ+0x78], R12 ;  /* 0x0000780c030085a7 */ /* 0x000ea400080010ff */
[----:B--2---:R-:W-:Y:S05]  /*b700*/  @!P0 BRA `(.L_x_156) ;  /* 0xfffffffc00f08947 */ /* 0x004fea000383ffff */
[----:B------:R-:W-:Y:S05]  /*b710*/  BRA `(.L_x_157) ;  /* 0xffffff8800947947 */ /* 0x000fea000383ffff */
.L_x_75:
[----:B-1----:R-:W-:Y:S07]  /*b720*/  MOV R3, UR7 ;  /* 0x0000000700037c02 */ /* 0x002fee0008000f00 */
.L_x_158:
[----:B-1----:R1:W2:Y:S02]  /*b730*/  SYNCS.PHASECHK.TRANS64.TRYWAIT P0, [R3+URZ+0x80], R12 ;  /* 0x0000800c030075a7 */ /* 0x0022a400080011ff */
[----:B--2---:R-:W-:Y:S05]  /*b740*/  @!P0 NANOSLEEP.SYNCS 0x989680 ;  /* 0x009896800000895d */ /* 0x004fea0003900000 */
[----:B------:R-:W2:Y:S02]  /*b750*/  @!P0 SYNCS.PHASECHK.TRANS64 P0, [R3+URZ+0x80], R12 ;  /* 0x0000800c030085a7 */ /* 0x000ea400080010ff */
[----:B--2---:R-:W-:Y:S05]  /*b760*/  @!P0 BRA `(.L_x_158) ;  /* 0xfffffffc00f08947 */ /* 0x004fea000383ffff */
[----:B------:R-:W-:Y:S05]  /*b770*/  BRA `(.L_x_159) ;  /* 0xffffff8800dc7947 */ /* 0x000fea000383ffff */
.L_x_76:
[----:B------:R-:W-:Y:S07]  /*b780*/  MOV R3, UR7 ;  /* 0x0000000700037c02 */ /* 0x000fee0008000f00 */
.L_x_160:
[----:B-1----:R1:W2:Y:S02]  /*b790*/  SYNCS.PHASECHK.TRANS64.TRYWAIT P0, [R3+URZ+0x88], R12 ;  /* 0x0000880c030075a7 */ /* 0x0022a400080011ff */
[----:B--2---:R-:W-:Y:S05]  /*b7a0*/  @!P0 NANOSLEEP.SYNCS 0x989680 ;  /* 0x009896800000895d */ /* 0x004fea0003900000 */
[----:B------:R-:W2:Y:S02]  /*b7b0*/  @!P0 SYNCS.PHASECHK.TRANS64 P0, [R3+URZ+0x88], R12 ;  /* 0x0000880c030085a7 */ /* 0x000ea400080010ff */
[----:B--2---:R-:W-:Y:S05]  /*b7c0*/  @!P0 BRA `(.L_x_160) ;  /* 0xfffffffc00f08947 */ /* 0x004fea000383ffff */
[----:B------:R-:W-:Y:S05]  /*b7d0*/  BRA `(.L_x_161) ;  /* 0xffffff8c00647947 */ /* 0x000fea000383ffff */
.L_x_78:
[----:B------:R-:W-:-:S07]  /*b7e0*/  MOV R0, UR7 ;  /* 0x0000000700007c02 */ /* 0x000fce0008000f00 */
.L_x_162:
[----:B-1----:R1:W3:Y:S02]  /*b7f0*/  SYNCS.PHASECHK.TRANS64.TRYWAIT P0, [R0+URZ+0x70], R3 ;  /* 0x00007003000075a7 */ /* 0x0022e400080011ff */
[----:B---3--:R-:W-:Y:S05]  /*b800*/  @!P0 NANOSLEEP.SYNCS 0x989680 ;  /* 0x009896800000895d */ /* 0x008fea0003900000 */
[----:B------:R-:W3:Y:S02]  /*b810*/  @!P0 SYNCS.PHASECHK.TRANS64 P0, [R0+URZ+0x70], R3 ;  /* 0x00007003000085a7 */ /* 0x000ee400080010ff */
[----:B---3--:R-:W-:Y:S05]  /*b820*/  @!P0 BRA `(.L_x_162) ;  /* 0xfffffffc00f08947 */ /* 0x008fea000383ffff */
[----:B------:R-:W-:Y:S05]  /*b830*/  BRA `(.L_x_163) ;  /* 0xffffff8c00d47947 */ /* 0x000fea000383ffff */
.L_x_79:
[----:B-1----:R-:W-:-:S07]  /*b840*/  MOV R0, UR7 ;  /* 0x0000000700007c02 */ /* 0x002fce0008000f00 */
.L_x_164:
[----:B-1----:R1:W3:Y:S02]  /*b850*/  SYNCS.PHASECHK.TRANS64.TRYWAIT P0, [R0+URZ+0x78], R3 ;  /* 0x00007803000075a7 */ /* 0x0022e400080011ff */
[----:B---3--:R-:W-:Y:S05]  /*b860*/  @!P0 NANOSLEEP.SYNCS 0x989680 ;  /* 0x009896800000895d */ /* 0x008fea0003900000 */
[----:B------:R-:W3:Y:S02]  /*b870*/  @!P0 SYNCS.PHASECHK.TRANS64 P0, [R0+URZ+0x78], R3 ;  /* 0x00007803000085a7 */ /* 0x000ee400080010ff */
[----:B---3--:R-:W-:Y:S05]  /*b880*/  @!P0 BRA `(.L_x_164) ;  /* 0xfffffffc00f08947 */ /* 0x008fea000383ffff */
[----:B------:R-:W-:Y:S05]  /*b890*/  BRA `(.L_x_165) ;  /* 0xffffff8c00c47947 */ /* 0x000fea000383ffff */
.L_x_80:
[----:B-1----:R-:W-:-:S07]  /*b8a0*/  MOV R0, UR7 ;  /* 0x0000000700007c02 */ /* 0x002fce0008000f00 */
.L_x_166:
[----:B-1----:R1:W3:Y:S02]  /*b8b0*/  SYNCS.PHASECHK.TRANS64.TRYWAIT P0, [R0+URZ+0x80], R3 ;  /* 0x00008003000075a7 */ /* 0x0022e400080011ff */
[----:B---3--:R-:W-:Y:S05]  /*b8c0*/  @!P0 NANOSLEEP.SYNCS 0x989680 ;  /* 0x009896800000895d */ /* 0x008fea0003900000 */
[----:B------:R-:W3:Y:S02]  /*b8d0*/  @!P0 SYNCS.PHASECHK.TRANS64 P0, [R0+URZ+0x80], R3 ;  /* 0x00008003000085a7 */ /* 0x000ee400080010ff */
[----:B---3--:R-:W-:Y:S05]  /*b8e0*/  @!P0 BRA `(.L_x_166) ;  /* 0xfffffffc00f08947 */ /* 0x008fea000383ffff */
[----:B------:R-:W-:Y:S05]  /*b8f0*/  BRA `(.L_x_167) ;  /* 0xffffff8c00b47947 */ /* 0x000fea000383ffff */
.L_x_82:
[----:B--2---:R2:W4:Y:S02]  /*b900*/  SYNCS.PHASECHK.TRANS64.TRYWAIT P0, [R0+URZ+0xa0], R3 ;  /* 0x0000a003000075a7 */ /* 0x00452400080011ff */
[----:B----4-:R-:W-:Y:S05]  /*b910*/  @!P0 NANOSLEEP.SYNCS 0x989680 ;  /* 0x009896800000895d */ /* 0x010fea0003900000 */
[----:B------:R-:W4:Y:S02]  /*b920*/  @!P0 SYNCS.PHASECHK.TRANS64 P0, [R0+URZ+0xa0], R3 ;  /* 0x0000a003000085a7 */ /* 0x000f2400080010ff */
[----:B----4-:R-:W-:Y:S05]  /*b930*/  @!P0 BRA `(.L_x_82) ;  /* 0xfffffffc00f08947 */ /* 0x010fea000383ffff */
[----:B------:R-:W-:Y:S05]  /*b940*/  BRA `(.L_x_168) ;  /* 0xffffff90007c7947 */ /* 0x000fea000383ffff */
.L_x_93:
[----:B-1----:R1:W3:Y:S02]  /*b950*/  SYNCS.PHASECHK.TRANS64.TRYWAIT P1, [R3+URZ+0x50], R0 ;  /* 0x00005000030075a7 */ /* 0x0022e400080211ff */
[----:B---3--:R-:W-:Y:S05]  /*b960*/  @!P1 NANOSLEEP.SYNCS 0x989680 ;  /* 0x009896800000995d */ /* 0x008fea0003900000 */
[----:B------:R-:W3:Y:S02]  /*b970*/  @!P1 SYNCS.PHASECHK.TRANS64 P1, [R3+URZ+0x50], R0 ;  /* 0x00005000030095a7 */ /* 0x000ee400080210ff */
[----:B---3--:R-:W-:Y:S05]  /*b980*/  @!P1 BRA `(.L_x_93) ;  /* 0xfffffffc00f09947 */ /* 0x008fea000383ffff */
[----:B------:R-:W-:Y:S05]  /*b990*/  BRA `(.L_x_92) ;  /* 0xffffff9c00a07947 */ /* 0x000fea000383ffff */
.L_x_95:
[----:B-1----:R1:W4:Y:S02]  /*b9a0*/  SYNCS.PHASECHK.TRANS64.TRYWAIT P0, [R193+URZ+0xc0], R2 ;  /* 0x0000c002c10075a7 */ /* 0x00232400080011ff */
[----:B----4-:R-:W-:Y:S05]  /*b9b0*/  @!P0 NANOSLEEP.SYNCS 0x989680 ;  /* 0x009896800000895d */ /* 0x010fea0003900000 */
[----:B------:R-:W4:Y:S02]  /*b9c0*/  @!P0 SYNCS.PHASECHK.TRANS64 P0, [R193+URZ+0xc0], R2 ;  /* 0x0000c002c10085a7 */ /* 0x000f2400080010ff */
[----:B----4-:R-:W-:Y:S05]  /*b9d0*/  @!P0 BRA `(.L_x_95) ;  /* 0xfffffffc00f08947 */ /* 0x010fea000383ffff */
[----:B------:R-:W-:Y:S05]  /*b9e0*/  BRA `(.L_x_94) ;  /* 0xffffff9c00fc7947 */ /* 0x000fea000383ffff */
.L_x_104:
[----:B--2---:R2:W3:Y:S02]  /*b9f0*/  SYNCS.PHASECHK.TRANS64.TRYWAIT P0, [R204+URZ+0x50], R3 ;  /* 0x00005003cc0075a7 */ /* 0x0044e400080011ff */
[----:B---3--:R-:W-:Y:S05]  /*ba00*/  @!P0 NANOSLEEP.SYNCS 0x989680 ;  /* 0x009896800000895d */ /* 0x008fea0003900000 */
[----:B------:R-:W3:Y:S02]  /*ba10*/  @!P0 SYNCS.PHASECHK.TRANS64 P0, [R204+URZ+0x50], R3 ;  /* 0x00005003cc0085a7 */ /* 0x000ee400080010ff */
[----:B---3--:R-:W-:Y:S05]  /*ba20*/  @!P0 BRA `(.L_x_104) ;  /* 0xfffffffc00f08947 */ /* 0x008fea000383ffff */
[----:B------:R-:W-:Y:S05]  /*ba30*/  BRA `(.L_x_103) ;  /* 0xffffffb400087947 */ /* 0x000fea000383ffff */
.L_x_113:
[----:B--2---:R2:W3:Y:S02]  /*ba40*/  SYNCS.PHASECHK.TRANS64.TRYWAIT P0, [R0+URZ+0x50], R5 ;  /* 0x00005005000075a7 */ /* 0x0044e400080011ff */
[----:B---3--:R-:W-:Y:S05]  /*ba50*/  @!P0 NANOSLEEP.SYNCS 0x989680 ;  /* 0x009896800000895d */ /* 0x008fea0003900000 */
[----:B------:R-:W3:Y:S02]  /*ba60*/  @!P0 SYNCS.PHASECHK.TRANS64 P0, [R0+URZ+0x50], R5 ;  /* 0x00005005000085a7 */ /* 0x000ee400080010ff */
[----:B---3--:R-:W-:Y:S05]  /*ba70*/  @!P0 BRA `(.L_x_113) ;  /* 0xfffffffc00f08947 */ /* 0x008fea000383ffff */
[----:B------:R-:W-:Y:S05]  /*ba80*/  BRA `(.L_x_112) ;  /* 0xffffffc800607947 */ /* 0x000fea000383ffff */
.L_x_122:
[----:B--2---:R2:W3:Y:S02]  /*ba90*/  SYNCS.PHASECHK.TRANS64.TRYWAIT P0, [R0+URZ+0x50], R3 ;  /* 0x00005003000075a7 */ /* 0x0044e400080011ff */
[----:B---3--:R-:W-:Y:S05]  /*baa0*/  @!P0 NANOSLEEP.SYNCS 0x989680 ;  /* 0x009896800000895d */ /* 0x008fea0003900000 */
[----:B------:R-:W3:Y:S02]  /*bab0*/  @!P0 SYNCS.PHASECHK.TRANS64 P0, [R0+URZ+0x50], R3 ;  /* 0x00005003000085a7 */ /* 0x000ee400080010ff */
[----:B---3--:R-:W-:Y:S05]  /*bac0*/  @!P0 BRA `(.L_x_122) ;  /* 0xfffffffc00f08947 */ /* 0x008fea000383ffff */
[----:B------:R-:W-:Y:S05]  /*bad0*/  BRA `(.L_x_121) ;  /* 0xffffffdc00c47947 */ /* 0x000fea000383ffff */
        .weak           $__internal_0_$__cuda_sm10x_tcgen05_guardrail_trap_col_being_dealloced_not_returned_by_alloc
        .type           $__internal_0_$__cuda_sm10x_tcgen05_guardrail_trap_col_being_dealloced_not_returned_by_alloc,@function
        .size           $__internal_0_$__cuda_sm10x_tcgen05_guardrail_trap_col_being_dealloced_not_returned_by_alloc,($__internal_1_$__cuda_sm10x_tcgen05_guardrail_trap_phase_invalid_during_alloc - $__internal_0_$__cuda_sm10x_tcgen05_guardrail_trap_col_being_dealloced_not_returned_by_alloc)
$__internal_0_$__cuda_sm10x_tcgen05_guardrail_trap_col_being_dealloced_not_returned_by_alloc:
[----:B------:R-:W-:Y:S05]  /*bae0*/  BPT.TRAP 0x1 ;  /* 0x000000040000795c */ /* 0x000fea0000300000 */
[----:B------:R-:W-:-:S04]  /*baf0*/  HFMA2 R3, -RZ, RZ, 0, 0 ;  /* 0x00000000ff037431 */ /* 0x000fc800000001ff */
[----:B------:R-:W-:Y:S05]  /*bb00*/  RET.REL.NODEC R2 `(_ZN7cutlass13device_kernelINS_4gemm6kernel13GemmUniversalIN4cute5tupleIJiiiiEEENS1_10collective13CollectiveMmaINS1_35MainloopSm100TmaUmmaWarpSpecializedILi5ELi2ELi2ENS5_IJNS4_1CILi1EEESB_SB_EEEEENS5_IJNSA_ILi128EEENSA_ILi256EEENSA_ILi64EEEEEENS_12float_e4m3_tENS5_IJlSB_lEEESI_SJ_NS4_8TiledMMAINS4_8MMA_AtomIJNS4_10MMA_TraitsINS4_19SM100_MMA_F8F6F4_SSEJSI_SI_fSE_SF_NS4_17integral_constantINS4_4UMMA5MajorELSQ_0EEESR_NSO_INSP_7ScaleInELSS_0EEEST_EEEEEENS4_6LayoutISC_NS5_IJNSA_ILi0EEESX_SX_EEEEENS5_IJNS4_10UnderscoreES10_S10_EEEEENS4_13SM90_TMA_LOADENS4_14ComposedLayoutINS4_7SwizzleILi2ELi4ELi3EEENS4_18smem_ptr_flag_bitsILi8EEENSW_INS5_IJNSA_ILi8EEESG_EEENS5_IJSG_SB_EEEEEEEvNS4_8identityES13_S1D_vS1E_EENS_8epilogue10collective18CollectiveEpilogueINS1G_23Sm100TmaWarpSpecializedILi4ELi2ELi64ELb0ELb0EEEJSH_NS5_IJNSW_ISE_SB_EENSW_ISG_SB_EEEEESI_SJ_SI_SJ_NS1G_6fusion15FusionCallbacksIS1K_NS1O_17LinearCombinationISI_fSI_fLNS_15FloatRoundStyleE2EEESH_S1N_JEEENS4_5SM1004TMEM4LOAD26SM100_TMEM_LOAD_32dp32b64xES13_S1D_NS4_39AutoVectorizingCopyWithAssumedAlignmentILi128EEENS4_14SM90_TMA_STOREES1D_S1Z_S1Z_EEEvvEEEEvNT_6ParamsE) ;  /* 0xffffff44023c7950 */ /* 0x000fea0003c3ffff */
        .weak           $__internal_1_$__cuda_sm10x_tcgen05_guardrail_trap_phase_invalid_during_alloc
        .type           $__internal_1_$__cuda_sm10x_tcgen05_guardrail_trap_phase_invalid_during_alloc,@function
        .size           $__internal_1_$__cuda_sm10x_tcgen05_guardrail_trap_phase_invalid_during_alloc,($__internal_2_$__cuda_sm10x_tcgen05_guardrail_trap_unallocated_columns_being_dealloced - $__internal_1_$__cuda_sm10x_tcgen05_guardrail_trap_phase_invalid_during_alloc)
$__internal_1_$__cuda_sm10x_tcgen05_guardrail_trap_phase_invalid_during_alloc:
[----:B------:R-:W-:Y:S05]  /*bb10*/  BPT.TRAP 0x1 ;  /* 0x000000040000795c */ /* 0x000fea0000300000 */
[----:B------:R-:W-:-:S04]  /*bb20*/  MOV R3, 0x0 ;  /* 0x0000000000037802 */ /* 0x000fc80000000f00 */
[----:B------:R-:W-:Y:S05]  /*bb30*/  RET.REL.NODEC R2 `(_ZN7cutlass13device_kernelINS_4gemm6kernel13GemmUniversalIN4cute5tupleIJiiiiEEENS1_10collective13CollectiveMmaINS1_35MainloopSm100TmaUmmaWarpSpecializedILi5ELi2ELi2ENS5_IJNS4_1CILi1EEESB_SB_EEEEENS5_IJNSA_ILi128EEENSA_ILi256EEENSA_ILi64EEEEEENS_12float_e4m3_tENS5_IJlSB_lEEESI_SJ_NS4_8TiledMMAINS4_8MMA_AtomIJNS4_10MMA_TraitsINS4_19SM100_MMA_F8F6F4_SSEJSI_SI_fSE_SF_NS4_17integral_constantINS4_4UMMA5MajorELSQ_0EEESR_NSO_INSP_7ScaleInELSS_0EEEST_EEEEEENS4_6LayoutISC_NS5_IJNSA_ILi0EEESX_SX_EEEEENS5_IJNS4_10UnderscoreES10_S10_EEEEENS4_13SM90_TMA_LOADENS4_14ComposedLayoutINS4_7SwizzleILi2ELi4ELi3EEENS4_18smem_ptr_flag_bitsILi8EEENSW_INS5_IJNSA_ILi8EEESG_EEENS5_IJSG_SB_EEEEEEEvNS4_8identityES13_S1D_vS1E_EENS_8epilogue10collective18CollectiveEpilogueINS1G_23Sm100TmaWarpSpecializedILi4ELi2ELi64ELb0ELb0EEEJSH_NS5_IJNSW_ISE_SB_EENSW_ISG_SB_EEEEESI_SJ_SI_SJ_NS1G_6fusion15FusionCallbacksIS1K_NS1O_17LinearCombinationISI_fSI_fLNS_15FloatRoundStyleE2EEESH_S1N_JEEENS4_5SM1004TMEM4LOAD26SM100_TMEM_LOAD_32dp32b64xES13_S1D_NS4_39AutoVectorizingCopyWithAssumedAlignmentILi128EEENS4_14SM90_TMA_STOREES1D_S1Z_S1Z_EEEvvEEEEvNT_6ParamsE) ;  /* 0xffffff4402307950 */ /* 0x000fea0003c3ffff */
        .weak           $__internal_2_$__cuda_sm10x_tcgen05_guardrail_trap_unallocated_columns_being_dealloced
        .type           $__internal_2_$__cuda_sm10x_tcgen05_guardrail_trap_unallocated_columns_being_dealloced,@function
        .size           $__internal_2_$__cuda_sm10x_tcgen05_guardrail_trap_unallocated_columns_being_dealloced,(.L_x_170 - $__internal_2_$__cuda_sm10x_tcgen05_guardrail_trap_unallocated_columns_being_dealloced)
$__internal_2_$__cuda_sm10x_tcgen05_guardrail_trap_unallocated_columns_being_dealloced:
[----:B------:R-:W-:Y:S05]  /*bb40*/  BPT.TRAP 0x1 ;  /* 0x000000040000795c */ /* 0x000fea0000300000 */
[----:B------:R-:W-:-:S04]  /*bb50*/  HFMA2 R3, -RZ, RZ, 0, 0 ;  /* 0x00000000ff037431 */ /* 0x000fc800000001ff */
[----:B------:R-:W-:Y:S05]  /*bb60*/  RET.REL.NODEC R2 `(_ZN7cutlass13device_kernelINS_4gemm6kernel13GemmUniversalIN4cute5tupleIJiiiiEEENS1_10collective13CollectiveMmaINS1_35MainloopSm100TmaUmmaWarpSpecializedILi5ELi2ELi2ENS5_IJNS4_1CILi1EEESB_SB_EEEEENS5_IJNSA_ILi128EEENSA_ILi256EEENSA_ILi64EEEEEENS_12float_e4m3_tENS5_IJlSB_lEEESI_SJ_NS4_8TiledMMAINS4_8MMA_AtomIJNS4_10MMA_TraitsINS4_19SM100_MMA_F8F6F4_SSEJSI_SI_fSE_SF_NS4_17integral_constantINS4_4UMMA5MajorELSQ_0EEESR_NSO_INSP_7ScaleInELSS_0EEEST_EEEEEENS4_6LayoutISC_NS5_IJNSA_ILi0EEESX_SX_EEEEENS5_IJNS4_10UnderscoreES10_S10_EEEEENS4_13SM90_TMA_LOADENS4_14ComposedLayoutINS4_7SwizzleILi2ELi4ELi3EEENS4_18smem_ptr_flag_bitsILi8EEENSW_INS5_IJNSA_ILi8EEESG_EEENS5_IJSG_SB_EEEEEEEvNS4_8identityES13_S1D_vS1E_EENS_8epilogue10collective18CollectiveEpilogueINS1G_23Sm100TmaWarpSpecializedILi4ELi2ELi64ELb0ELb0EEEJSH_NS5_IJNSW_ISE_SB_EENSW_ISG_SB_EEEEESI_SJ_SI_SJ_NS1G_6fusion15FusionCallbacksIS1K_NS1O_17LinearCombinationISI_fSI_fLNS_15FloatRoundStyleE2EEESH_S1N_JEEENS4_5SM1004TMEM4LOAD26SM100_TMEM_LOAD_32dp32b64xES13_S1D_NS4_39AutoVectorizingCopyWithAssumedAlignmentILi128EEENS4_14SM90_TMA_STOREES1D_S1Z_S1Z_EEEvvEEEEvNT_6ParamsE) ;  /* 0xffffff4402247950 */ /* 0x000fea0003c3ffff */
.L_x_169:
[----:B------:R-:W-:-:S00]  /*bb70*/  BRA `(.L_x_169) ;  /* 0xfffffffc00fc7947 */ /* 0x000fc0000383ffff */
[----:B------:R-:W-:-:S00]  /*bb80*/  NOP ;  /* 0x0000000000007918 */ /* 0x000fc00000000000 */
[----:B------:R-:W-:-:S00]  /*bb90*/  NOP ;  /* 0x0000000000007918 */ /* 0x000fc00000000000 */
[----:B------:R-:W-:-:S00]  /*bba0*/  NOP ;  /* 0x0000000000007918 */ /* 0x000fc00000000000 */
[----:B------:R-:W-:-:S00]  /*bbb0*/  NOP ;  /* 0x0000000000007918 */ /* 0x000fc00000000000 */
[----:B------:R-:W-:-:S00]  /*bbc0*/  NOP ;  /* 0x0000000000007918 */ /* 0x000fc00000000000 */
[----:B------:R-:W-:-:S00]  /*bbd0*/  NOP ;  /* 0x0000000000007918 */ /* 0x000fc00000000000 */
[----:B------:R-:W-:-:S00]  /*bbe0*/  NOP ;  /* 0x0000000000007918 */ /* 0x000fc00000000000 */
[----:B------:R-:W-:-:S00]  /*bbf0*/  NOP ;  /* 0x0000000000007918 */ /* 0x000fc00000000000 */
.L_x_170:


//--------------------- .nv.global.init           --------------------------
	.section	.nv.global.init,"aw",@progbits
.nv.global.init:
	.type		$str$27,@object
	.size		$str$27,($str$28 - $str$27)
$str$27:
        /*0000*/ 	.byte	0x28, 0x61, 0x64, 0x64, 0x72, 0x65, 0x73, 0x73, 0x20, 0x26, 0x20, 0x6d, 0x61, 0x73, 0x6b, 0x29
        /*0010*/ 	.byte	0x20, 0x3d, 0x3d, 0x20, 0x30, 0x00
	.type		$str$28,@object
	.size		$str$28,($str$26 - $str$28)
$str$28:
        /*0016*/ 	.byte	0x2f, 0x74, 0x6d, 0x70, 0x2f, 0x63, 0x75, 0x74, 0x6c, 0x61, 0x73, 0x73, 0x5f, 0x73, 0x77, 0x65
        /*0026*/ 	.byte	0x65, 0x70, 0x5f, 0x73, 0x72, 0x63, 0x2f, 0x69, 0x6e, 0x63, 0x6c, 0x75, 0x64, 0x65, 0x2f, 0x63
        /*0036*/ 	.byte	0x75, 0x74, 0x65, 0x2f, 0x70, 0x6f, 0x69, 0x6e, 0x74, 0x65, 0x72, 0x5f, 0x66, 0x6c, 0x61, 0x67
        /*0046*/ 	.byte	0x67, 0x65, 0x64, 0x2e, 0x68, 0x70, 0x70, 0x00
	.type		$str$26,@object
	.size		$str$26,($str$25 - $str$26)
$str$26:
        /*004e*/ 	.byte	0x2f, 0x74, 0x6d, 0x70, 0x2f, 0x63, 0x75, 0x74, 0x6c, 0x61, 0x73, 0x73, 0x5f, 0x73, 0x77, 0x65
        /*005e*/ 	.byte	0x65, 0x70, 0x5f, 0x73, 0x72, 0x63, 0x2f, 0x69, 0x6e, 0x63, 0x6c, 0x75, 0x64, 0x65, 0x2f, 0x63
        /*006e*/ 	.byte	0x75, 0x74, 0x65, 0x2f, 0x61, 0x74, 0x6f, 0x6d, 0x2f, 0x63, 0x6f, 0x70, 0x79, 0x5f, 0x74, 0x72
        /*007e*/ 	.byte	0x61, 0x69, 0x74, 0x73, 0x5f, 0x73, 0x6d, 0x31, 0x30, 0x30, 0x2e, 0x68, 0x70, 0x70, 0x00
	.type		$str$25,@object
	.size		$str$25,(__unnamed_1 - $str$25)
$str$25:
        /*008d*/ 	.byte	0x28, 0x28, 0x75, 0x69, 0x6e, 0x74, 0x33, 0x32, 0x5f, 0x74, 0x28, 0x74, 0x68, 0x72, 0x65, 0x61
        /*009d*/ 	.byte	0x64, 0x49, 0x64, 0x78, 0x2e, 0x78, 0x29, 0x20, 0x2f, 0x20, 0x33, 0x32, 0x29, 0x20, 0x25, 0x20
        /*00ad*/ 	.byte	0x34, 0x29, 0x20, 0x3d, 0x3d, 0x20, 0x28, 0x28, 0x28, 0x74, 0x6d, 0x65, 0x6d, 0x5f, 0x61, 0x64
        /*00bd*/ 	.byte	0x64, 0x72, 0x20, 0x3e, 0x3e, 0x20, 0x31, 0x36, 0x29, 0x20, 0x2f, 0x20, 0x33, 0x32, 0x29, 0x20
        /*00cd*/ 	.byte	0x25, 0x20, 0x34, 0x29, 0x00
	.type		__unnamed_1,@object
	.size		__unnamed_1,(__unnamed_2 - __unnamed_1)
__unnamed_1:
        /*00d2*/ 	.byte	0x61, 0x75, 0x74, 0x6f, 0x20, 0x63, 0x75, 0x74, 0x65, 0x3a, 0x3a, 0x61, 0x73, 0x5f, 0x70, 0x6f
        /* <DEDUP_REMOVED lines=24> */
        /*0262*/ 	.byte	0x43, 0x3c, 0x38, 0x31, 0x39, 0x32, 0x3e, 0x3e, 0x3e, 0x3e, 0x5d, 0x00
	.type		__unnamed_2,@object
	.size		__unnamed_2,(__unnamed_3 - __unnamed_2)
__unnamed_2:
        /* <DEDUP_REMOVED lines=26> */
	.type		__unnamed_3,@object
	.size		__unnamed_3,(.L_3 - __unnamed_3)
__unnamed_3:
        /* <DEDUP_REMOVED lines=42> */
        /*06aa*/ 	.byte	0x3e, 0x3e, 0x3e, 0x3e, 0x5d, 0x00
.L_3:


//--------------------- .nv.shared._ZN7cutlass13device_kernelINS_4gemm6kernel13GemmUniversalIN4cute5tupleIJiiiiEEENS1_10collective13CollectiveMmaINS1_35MainloopSm100TmaUmmaWarpSpecializedILi5ELi2ELi2ENS5_IJNS4_1CILi1EEESB_SB_EEEEENS5_IJNSA_ILi128EEENSA_ILi256EEENSA_ILi64EEEEEENS_12float_e4m3_tENS5_IJlSB_lEEESI_SJ_NS4_8TiledMMAINS4_8MMA_AtomIJNS4_10MMA_TraitsINS4_19SM100_MMA_F8F6F4_SSEJSI_SI_fSE_SF_NS4_17integral_constantINS4_4UMMA5MajorELSQ_0EEESR_NSO_INSP_7ScaleInELSS_0EEEST_EEEEEENS4_6LayoutISC_NS5_IJNSA_ILi0EEESX_SX_EEEEENS5_IJNS4_10UnderscoreES10_S10_EEEEENS4_13SM90_TMA_LOADENS4_14ComposedLayoutINS4_7SwizzleILi2ELi4ELi3EEENS4_18smem_ptr_flag_bitsILi8EEENSW_INS5_IJNSA_ILi8EEESG_EEENS5_IJSG_SB_EEEEEEEvNS4_8identityES13_S1D_vS1E_EENS_8epilogue10collective18CollectiveEpilogueINS1G_23Sm100TmaWarpSpecializedILi4ELi2ELi64ELb0ELb0EEEJSH_NS5_IJNSW_ISE_SB_EENSW_ISG_SB_EEEEESI_SJ_SI_SJ_NS1G_6fusion15FusionCallbacksIS1K_NS1O_17LinearCombinationISI_fSI_fLNS_15FloatRoundStyleE2EEESH_S1N_JEEENS4_5SM1004TMEM4LOAD26SM100_TMEM_LOAD_32dp32b64xES13_S1D_NS4_39AutoVectorizingCopyWithAssumedAlignmentILi128EEENS4_14SM90_TMA_STOREES1D_S1Z_S1Z_EEEvvEEEEvNT_6ParamsE --------------------------
	.section	.nv.shared._ZN7cutlass13device_kernelINS_4gemm6kernel13GemmUniversalIN4cute5tupleIJiiiiEEENS1_10collective13CollectiveMmaINS1_35MainloopSm100TmaUmmaWarpSpecializedILi5ELi2ELi2ENS5_IJNS4_1CILi1EEESB_SB_EEEEENS5_IJNSA_ILi128EEENSA_ILi256EEENSA_ILi64EEEEEENS_12float_e4m3_tENS5_IJlSB_lEEESI_SJ_NS4_8TiledMMAINS4_8MMA_AtomIJNS4_10MMA_TraitsINS4_19SM100_MMA_F8F6F4_SSEJSI_SI_fSE_SF_NS4_17integral_constantINS4_4UMMA5MajorELSQ_0EEESR_NSO_INSP_7ScaleInELSS_0EEEST_EEEEEENS4_6LayoutISC_NS5_IJNSA_ILi0EEESX_SX_EEEEENS5_IJNS4_10UnderscoreES10_S10_EEEEENS4_13SM90_TMA_LOADENS4_14ComposedLayoutINS4_7SwizzleILi2ELi4ELi3EEENS4_18smem_ptr_flag_bitsILi8EEENSW_INS5_IJNSA_ILi8EEESG_EEENS5_IJSG_SB_EEEEEEEvNS4_8identityES13_S1D_vS1E_EENS_8epilogue10collective18CollectiveEpilogueINS1G_23Sm100TmaWarpSpecializedILi4ELi2ELi64ELb0ELb0EEEJSH_NS5_IJNSW_ISE_SB_EENSW_ISG_SB_EEEEESI_SJ_SI_SJ_NS1G_6fusion15FusionCallbacksIS1K_NS1O_17LinearCombinationISI_fSI_fLNS_15FloatRoundStyleE2EEESH_S1N_JEEENS4_5SM1004TMEM4LOAD26SM100_TMEM_LOAD_32dp32b64xES13_S1D_NS4_39AutoVectorizingCopyWithAssumedAlignmentILi128EEENS4_14SM90_TMA_STOREES1D_S1Z_S1Z_EEEvvEEEEvNT_6ParamsE,"aw",@nobits
	.sectionflags	@""
	.align	16
	.zero		1024


//--------------------- .nv.shared.reserved.0     --------------------------
	.section	.nv.shared.reserved.0,"aw",@nobits
	.weak		__nv_reservedSMEM_offset_0_alias
	.size		__nv_reservedSMEM_offset_0_alias, 0, 64
	.other		__nv_reservedSMEM_offset_0_alias,@"STO_CUDA_RESERVED_SHARED STV_DEFAULT"
__nv_reservedSMEM_offset_0_alias:
	.zero		0
.nv.shared.reserved.0:
	.zero		64
	.weak		__nv_reservedSMEM_tcgen05_partition
	.type		__nv_reservedSMEM_tcgen05_partition,@object
	.size		__nv_reservedSMEM_tcgen05_partition,(.L_0 - __nv_reservedSMEM_tcgen05_partition)
__nv_reservedSMEM_tcgen05_partition:
	.zero		32
.L_0:


//--------------------- .nv.global                --------------------------
	.section	.nv.global,"aw",@nobits
.nv.global:
	.type		_ZN40_INTERNAL_326b6774_4_k_cu_98a28486_249564cute1_E,@object
	.size		_ZN40_INTERNAL_326b6774_4_k_cu_98a28486_249564cute1_E,(_ZN40_INTERNAL_326b6774_4_k_cu_98a28486_249564cuda3std3__45__cpo6cbeginE - _ZN40_INTERNAL_326b6774_4_k_cu_98a28486_249564cute1_E)
_ZN40_INTERNAL_326b6774_4_k_cu_98a28486_249564cute1_E:
	.zero		1
	.type		_ZN40_INTERNAL_326b6774_4_k_cu_98a28486_249564cuda3std3__45__cpo6cbeginE,@object
	.size		_ZN40_INTERNAL_326b6774_4_k_cu_98a28486_249564cuda3std3__45__cpo6cbeginE,(_ZN40_INTERNAL_326b6774_4_k_cu_98a28486_249564cuda3std3__48in_placeE - _ZN40_INTERNAL_326b6774_4_k_cu_98a28486_249564cuda3std3__45__cpo6cbeginE)
_ZN40_INTERNAL_326b6774_4_k_cu_98a28486_249564cuda3std3__45__cpo6cbeginE:
	.zero		1
	.type		_ZN40_INTERNAL_326b6774_4_k_cu_98a28486_249564cuda3std3__48in_placeE,@object
	.size		_ZN40_INTERNAL_326b6774_4_k_cu_98a28486_249564cuda3std3__48in_placeE,(_ZN40_INTERNAL_326b6774_4_k_cu_98a28486_249564cuda3std6ranges3__45__cpo9iter_moveE - _ZN40_INTERNAL_326b6774_4_k_cu_98a28486_249564cuda3std3__48in_placeE)
_ZN40_INTERNAL_326b6774_4_k_cu_98a28486_249564cuda3std3__48in_placeE:
	.zero		1
	.type		_ZN40_INTERNAL_326b6774_4_k_cu_98a28486_249564cuda3std6ranges3__45__cpo9iter_moveE,@object
	.size		_ZN40_INTERNAL_326b6774_4_k_cu_98a28486_249564cuda3std6ranges3__45__cpo9iter_moveE,(_ZN40_INTERNAL_326b6774_4_k_cu_98a28486_249564cuda3std3__45__cpo5beginE - _ZN40_INTERNAL_326b6774_4_k_cu_98a28486_249564cuda3std6ranges3__45__cpo9iter_moveE)
_ZN40_INTERNAL_326b6774_4_k_cu_98a28486_249564cuda3std6ranges3__45__cpo9iter_moveE:
	.zero		1
	.type		_ZN40_INTERNAL_326b6774_4_k_cu_98a28486_249564cuda3std3__45__cpo5beginE,@object
	.size		_ZN40_INTERNAL_326b6774_4_k_cu_98a28486_249564cuda3std3__45__cpo5beginE,(_ZN40_INTERNAL_326b6774_4_k_cu_98a28486_249564cuda3std3__442_GLOBAL__N__326b6774_4_k_cu_98a28486_249566ignoreE - _ZN40_INTERNAL_326b6774_4_k_cu_98a28486_249564cuda3std3__45__cpo5beginE)
_ZN40_INTERNAL_326b6774_4_k_cu_98a28486_249564cuda3std3__45__cpo5beginE:
	.zero		1
	.type		_ZN40_INTERNAL_326b6774_4_k_cu_98a28486_249564cuda3std3__442_GLOBAL__N__326b6774_4_k_cu_98a28486_249566ignoreE,@object
	.size		_ZN40_INTERNAL_326b6774_4_k_cu_98a28486_249564cuda3std3__442_GLOBAL__N__326b6774_4_k_cu_98a28486_249566ignoreE,(_ZN40_INTERNAL_326b6774_4_k_cu_98a28486_249564cute7productE - _ZN40_INTERNAL_326b6774_4_k_cu_98a28486_249564cuda3std3__442_GLOBAL__N__326b6774_4_k_cu_98a28486_249566ignoreE)
_ZN40_INTERNAL_326b6774_4_k_cu_98a28486_249564cuda3std3__442_GLOBAL__N__326b6774_4_k_cu_98a28486_249566ignoreE:
	.zero		1
	.type		_ZN40_INTERNAL_326b6774_4_k_cu_98a28486_249564cute7productE,@object
	.size		_ZN40_INTERNAL_326b6774_4_k_cu_98a28486_249564cute7productE,(_ZN40_INTERNAL_326b6774_4_k_cu_98a28486_249564cuda3std3__45__cpo3endE - _ZN40_INTERNAL_326b6774_4_k_cu_98a28486_249564cute7productE)
_ZN40_INTERNAL_326b6774_4_k_cu_98a28486_249564cute7productE:
	.zero		1
	.type		_ZN40_INTERNAL_326b6774_4_k_cu_98a28486_249564cuda3std3__45__cpo3endE,@object
	.size		_ZN40_INTERNAL_326b6774_4_k_cu_98a28486_249564cuda3std3__45__cpo3endE,(_ZN40_INTERNAL_326b6774_4_k_cu_98a28486_249564cuda3std3__419piecewise_constructE - _ZN40_INTERNAL_326b6774_4_k_cu_98a28486_249564cuda3std3__45__cpo3endE)
_ZN40_INTERNAL_326b6774_4_k_cu_98a28486_249564cuda3std3__45__cpo3endE:
	.zero		1
	.type		_ZN40_INTERNAL_326b6774_4_k_cu_98a28486_249564cuda3std3__419piecewise_constructE,@object
	.size		_ZN40_INTERNAL_326b6774_4_k_cu_98a28486_249564cuda3std3__419piecewise_constructE,(_ZN40_INTERNAL_326b6774_4_k_cu_98a28486_249564cuda3std3__45__cpo4cendE - _ZN40_INTERNAL_326b6774_4_k_cu_98a28486_249564cuda3std3__419piecewise_constructE)
_ZN40_INTERNAL_326b6774_4_k_cu_98a28486_249564cuda3std3__419piecewise_constructE:
	.zero		1
	.type		_ZN40_INTERNAL_326b6774_4_k_cu_98a28486_249564cuda3std3__45__cpo4cendE,@object
	.size		_ZN40_INTERNAL_326b6774_4_k_cu_98a28486_249564cuda3std3__45__cpo4cendE,(_ZN40_INTERNAL_326b6774_4_k_cu_98a28486_249564cuda3std6ranges3__45__cpo4swapE - _ZN40_INTERNAL_326b6774_4_k_cu_98a28486_249564cuda3std3__45__cpo4cendE)
_ZN40_INTERNAL_326b6774_4_k_cu_98a28486_249564cuda3std3__45__cpo4cendE:
	.zero		1
	.type		_ZN40_INTERNAL_326b6774_4_k_cu_98a28486_249564cuda3std6ranges3__45__cpo4swapE,@object
	.size		_ZN40_INTERNAL_326b6774_4_k_cu_98a28486_249564cuda3std6ranges3__45__cpo4swapE,(.L_11 - _ZN40_INTERNAL_326b6774_4_k_cu_98a28486_249564cuda3std6ranges3__45__cpo4swapE)
_ZN40_INTERNAL_326b6774_4_k_cu_98a28486_249564cuda3std6ranges3__45__cpo4swapE:
	.zero		1
.L_11:


//--------------------- .nv.constant0._ZN7cutlass13device_kernelINS_4gemm6kernel13GemmUniversalIN4cute5tupleIJiiiiEEENS1_10collective13CollectiveMmaINS1_35MainloopSm100TmaUmmaWarpSpecializedILi5ELi2ELi2ENS5_IJNS4_1CILi1EEESB_SB_EEEEENS5_IJNSA_ILi128EEENSA_ILi256EEENSA_ILi64EEEEEENS_12float_e4m3_tENS5_IJlSB_lEEESI_SJ_NS4_8TiledMMAINS4_8MMA_AtomIJNS4_10MMA_TraitsINS4_19SM100_MMA_F8F6F4_SSEJSI_SI_fSE_SF_NS4_17integral_constantINS4_4UMMA5MajorELSQ_0EEESR_NSO_INSP_7ScaleInELSS_0EEEST_EEEEEENS4_6LayoutISC_NS5_IJNSA_ILi0EEESX_SX_EEEEENS5_IJNS4_10UnderscoreES10_S10_EEEEENS4_13SM90_TMA_LOADENS4_14ComposedLayoutINS4_7SwizzleILi2ELi4ELi3EEENS4_18smem_ptr_flag_bitsILi8EEENSW_INS5_IJNSA_ILi8EEESG_EEENS5_IJSG_SB_EEEEEEEvNS4_8identityES13_S1D_vS1E_EENS_8epilogue10collective18CollectiveEpilogueINS1G_23Sm100TmaWarpSpecializedILi4ELi2ELi64ELb0ELb0EEEJSH_NS5_IJNSW_ISE_SB_EENSW_ISG_SB_EEEEESI_SJ_SI_SJ_NS1G_6fusion15FusionCallbacksIS1K_NS1O_17LinearCombinationISI_fSI_fLNS_15FloatRoundStyleE2EEESH_S1N_JEEENS4_5SM1004TMEM4LOAD26SM100_TMEM_LOAD_32dp32b64xES13_S1D_NS4_39AutoVectorizingCopyWithAssumedAlignmentILi128EEENS4_14SM90_TMA_STOREES1D_S1Z_S1Z_EEEvvEEEEvNT_6ParamsE --------------------------
	.section	.nv.constant0._ZN7cutlass13device_kernelINS_4gemm6kernel13GemmUniversalIN4cute5tupleIJiiiiEEENS1_10collective13CollectiveMmaINS1_35MainloopSm100TmaUmmaWarpSpecializedILi5ELi2ELi2ENS5_IJNS4_1CILi1EEESB_SB_EEEEENS5_IJNSA_ILi128EEENSA_ILi256EEENSA_ILi64EEEEEENS_12float_e4m3_tENS5_IJlSB_lEEESI_SJ_NS4_8TiledMMAINS4_8MMA_AtomIJNS4_10MMA_TraitsINS4_19SM100_MMA_F8F6F4_SSEJSI_SI_fSE_SF_NS4_17integral_constantINS4_4UMMA5MajorELSQ_0EEESR_NSO_INSP_7ScaleInELSS_0EEEST_EEEEEENS4_6LayoutISC_NS5_IJNSA_ILi0EEESX_SX_EEEEENS5_IJNS4_10UnderscoreES10_S10_EEEEENS4_13SM90_TMA_LOADENS4_14ComposedLayoutINS4_7SwizzleILi2ELi4ELi3EEENS4_18smem_ptr_flag_bitsILi8EEENSW_INS5_IJNSA_ILi8EEESG_EEENS5_IJSG_SB_EEEEEEEvNS4_8identityES13_S1D_vS1E_EENS_8epilogue10collective18CollectiveEpilogueINS1G_23Sm100TmaWarpSpecializedILi4ELi2ELi64ELb0ELb0EEEJSH_NS5_IJNSW_ISE_SB_EENSW_ISG_SB_EEEEESI_SJ_SI_SJ_NS1G_6fusion15FusionCallbacksIS1K_NS1O_17LinearCombinationISI_fSI_fLNS_15FloatRoundStyleE2EEESH_S1N_JEEENS4_5SM1004TMEM4LOAD26SM100_TMEM_LOAD_32dp32b64xES13_S1D_NS4_39AutoVectorizingCopyWithAssumedAlignmentILi128EEENS4_14SM90_TMA_STOREES1D_S1Z_S1Z_EEEvvEEEEvNT_6ParamsE,"a",@progbits
	.sectionflags	@""
	.align	4
.nv.constant0._ZN7cutlass13device_kernelINS_4gemm6kernel13GemmUniversalIN4cute5tupleIJiiiiEEENS1_10collective13CollectiveMmaINS1_35MainloopSm100TmaUmmaWarpSpecializedILi5ELi2ELi2ENS5_IJNS4_1CILi1EEESB_SB_EEEEENS5_IJNSA_ILi128EEENSA_ILi256EEENSA_ILi64EEEEEENS_12float_e4m3_tENS5_IJlSB_lEEESI_SJ_NS4_8TiledMMAINS4_8MMA_AtomIJNS4_10MMA_TraitsINS4_19SM100_MMA_F8F6F4_SSEJSI_SI_fSE_SF_NS4_17integral_constantINS4_4UMMA5MajorELSQ_0EEESR_NSO_INSP_7ScaleInELSS_0EEEST_EEEEEENS4_6LayoutISC_NS5_IJNSA_ILi0EEESX_SX_EEEEENS5_IJNS4_10UnderscoreES10_S10_EEEEENS4_13SM90_TMA_LOADENS4_14ComposedLayoutINS4_7SwizzleILi2ELi4ELi3EEENS4_18smem_ptr_flag_bitsILi8EEENSW_INS5_IJNSA_ILi8EEESG_EEENS5_IJSG_SB_EEEEEEEvNS4_8identityES13_S1D_vS1E_EENS_8epilogue10collective18CollectiveEpilogueINS1G_23Sm100TmaWarpSpecializedILi4ELi2ELi64ELb0ELb0EEEJSH_NS5_IJNSW_ISE_SB_EENSW_ISG_SB_EEEEESI_SJ_SI_SJ_NS1G_6fusion15FusionCallbacksIS1K_NS1O_17LinearCombinationISI_fSI_fLNS_15FloatRoundStyleE2EEESH_S1N_JEEENS4_5SM1004TMEM4LOAD26SM100_TMEM_LOAD_32dp32b64xES13_S1D_NS4_39AutoVectorizingCopyWithAssumedAlignmentILi128EEENS4_14SM90_TMA_STOREES1D_S1Z_S1Z_EEEvvEEEEvNT_6ParamsE:
	.zero		2944


//--------------------- SYMBOLS --------------------------

	.type		.nv.reservedSmem.offset0,@object
	.size		.nv.reservedSmem.offset0,0x4
	.type		.nv.reservedSmem.cap,@object
	.size		.nv.reservedSmem.cap,0x4
	.type		__assertfail,@function
